//
// Generated by NVIDIA NVVM Compiler
//
// Compiler Build ID: CL-36424714
// Cuda compilation tools, release 13.0, V13.0.88
// Based on NVVM 20.0.0
//

.version 9.0
.target sm_100
.address_size 64

	// .globl	_Z27get_GNLSE_nonlinearity_N2O2P7double2S0_PKS_dddS2_dS2_jPKd
.func  (.param .b64 func_retval0) __internal_accurate_pow
(
	.param .b64 __internal_accurate_pow_param_0
)
;
// _ZZ27get_GNLSE_nonlinearity_N2O2P7double2S0_PKS_dddS2_dS2_jPKdE1I has been demoted
// _ZZ27get_GNLSE_nonlinearity_N2O2P7double2S0_PKS_dddS2_dS2_jPKdE2A2 has been demoted
// _ZZ27get_GNLSE_nonlinearity_N2O2P7double2S0_PKS_dddS2_dS2_jPKdE10this_p12_R has been demoted
// _ZZ27get_GNLSE_nonlinearity_N2O2P7double2S0_PKS_dddS2_dS2_jPKdE10this_p12_V has been demoted
// _ZZ27get_GNLSE_nonlinearity_N2O2P7double2S0_PKS_dddS2_dS2_jPKdE6PR_p12 has been demoted
// _ZZ27get_GNLSE_nonlinearity_N2O2P7double2S0_PKS_dddS2_dS2_jPKdE6PV_p12 has been demoted

.visible .entry _Z27get_GNLSE_nonlinearity_N2O2P7double2S0_PKS_dddS2_dS2_jPKd(
	.param .u64 .ptr .align 1 _Z27get_GNLSE_nonlinearity_N2O2P7double2S0_PKS_dddS2_dS2_jPKd_param_0,
	.param .u64 .ptr .align 1 _Z27get_GNLSE_nonlinearity_N2O2P7double2S0_PKS_dddS2_dS2_jPKd_param_1,
	.param .u64 .ptr .align 1 _Z27get_GNLSE_nonlinearity_N2O2P7double2S0_PKS_dddS2_dS2_jPKd_param_2,
	.param .f64 _Z27get_GNLSE_nonlinearity_N2O2P7double2S0_PKS_dddS2_dS2_jPKd_param_3,
	.param .f64 _Z27get_GNLSE_nonlinearity_N2O2P7double2S0_PKS_dddS2_dS2_jPKd_param_4,
	.param .f64 _Z27get_GNLSE_nonlinearity_N2O2P7double2S0_PKS_dddS2_dS2_jPKd_param_5,
	.param .u64 .ptr .align 1 _Z27get_GNLSE_nonlinearity_N2O2P7double2S0_PKS_dddS2_dS2_jPKd_param_6,
	.param .f64 _Z27get_GNLSE_nonlinearity_N2O2P7double2S0_PKS_dddS2_dS2_jPKd_param_7,
	.param .u64 .ptr .align 1 _Z27get_GNLSE_nonlinearity_N2O2P7double2S0_PKS_dddS2_dS2_jPKd_param_8,
	.param .u32 _Z27get_GNLSE_nonlinearity_N2O2P7double2S0_PKS_dddS2_dS2_jPKd_param_9,
	.param .u64 .ptr .align 1 _Z27get_GNLSE_nonlinearity_N2O2P7double2S0_PKS_dddS2_dS2_jPKd_param_10
)
{
	.reg .pred 	%p<38>;
	.reg .b16 	%rs<3>;
	.reg .b32 	%r<69>;
	.reg .b64 	%rd<33>;
	.reg .b64 	%fd<101>;
	// demoted variable
	.shared .align 8 .b8 _ZZ27get_GNLSE_nonlinearity_N2O2P7double2S0_PKS_dddS2_dS2_jPKdE1I[1360];
	// demoted variable
	.shared .align 16 .b8 _ZZ27get_GNLSE_nonlinearity_N2O2P7double2S0_PKS_dddS2_dS2_jPKdE2A2[2720];
	// demoted variable
	.shared .align 16 .b8 _ZZ27get_GNLSE_nonlinearity_N2O2P7double2S0_PKS_dddS2_dS2_jPKdE10this_p12_R[2720];
	// demoted variable
	.shared .align 16 .b8 _ZZ27get_GNLSE_nonlinearity_N2O2P7double2S0_PKS_dddS2_dS2_jPKdE10this_p12_V[2720];
	// demoted variable
	.shared .align 16 .b8 _ZZ27get_GNLSE_nonlinearity_N2O2P7double2S0_PKS_dddS2_dS2_jPKdE6PR_p12[2720];
	// demoted variable
	.shared .align 16 .b8 _ZZ27get_GNLSE_nonlinearity_N2O2P7double2S0_PKS_dddS2_dS2_jPKdE6PV_p12[2720];
	ld.param.u64 	%rd7, [_Z27get_GNLSE_nonlinearity_N2O2P7double2S0_PKS_dddS2_dS2_jPKd_param_0];
	ld.param.u64 	%rd8, [_Z27get_GNLSE_nonlinearity_N2O2P7double2S0_PKS_dddS2_dS2_jPKd_param_1];
	ld.param.u64 	%rd4, [_Z27get_GNLSE_nonlinearity_N2O2P7double2S0_PKS_dddS2_dS2_jPKd_param_2];
	ld.param.f64 	%fd18, [_Z27get_GNLSE_nonlinearity_N2O2P7double2S0_PKS_dddS2_dS2_jPKd_param_4];
	ld.param.f64 	%fd20, [_Z27get_GNLSE_nonlinearity_N2O2P7double2S0_PKS_dddS2_dS2_jPKd_param_7];
	ld.param.u32 	%r14, [_Z27get_GNLSE_nonlinearity_N2O2P7double2S0_PKS_dddS2_dS2_jPKd_param_9];
	ld.param.u64 	%rd9, [_Z27get_GNLSE_nonlinearity_N2O2P7double2S0_PKS_dddS2_dS2_jPKd_param_10];
	cvta.to.global.u64 	%rd1, %rd8;
	cvta.to.global.u64 	%rd2, %rd9;
	cvta.to.global.u64 	%rd3, %rd7;
	mov.u32 	%r15, %tid.x;
	mov.u32 	%r16, %ctaid.x;
	mov.u32 	%r17, %ntid.x;
	mad.lo.s32 	%r1, %r16, %r17, %r15;
	cvt.u16.u32 	%rs2, %r15;
	mul.hi.u16 	%rs1, %rs2, 10923;
	mul.hi.u32 	%r18, %r1, -1431655765;
	shr.u32 	%r19, %r18, 2;
	mul.lo.s32 	%r20, %r19, 6;
	sub.s32 	%r2, %r1, %r20;
	mul.lo.s32 	%r21, %r14, 6;
	setp.ge.u32 	%p1, %r1, %r21;
	@%p1 bra 	$L__BB0_36;
	cvta.to.global.u64 	%rd10, %rd4;
	mul.wide.u32 	%rd11, %r19, 16;
	add.s64 	%rd12, %rd10, %rd11;
	ld.global.v2.f64 	{%fd1, %fd2}, [%rd12];
	setp.ne.s32 	%p2, %r2, 0;
	mul.wide.u16 	%r23, %rs1, 8;
	mov.u32 	%r24, _ZZ27get_GNLSE_nonlinearity_N2O2P7double2S0_PKS_dddS2_dS2_jPKdE1I;
	add.s32 	%r4, %r24, %r23;
	mul.wide.u16 	%r25, %rs1, 16;
	mov.u32 	%r26, _ZZ27get_GNLSE_nonlinearity_N2O2P7double2S0_PKS_dddS2_dS2_jPKdE2A2;
	add.s32 	%r5, %r26, %r25;
	@%p2 bra 	$L__BB0_17;
	{
	.reg .b32 %temp; 
	mov.b64 	{%temp, %r6}, %fd1;
	}
	mov.f64 	%fd21, 0d4000000000000000;
	{
	.reg .b32 %temp; 
	mov.b64 	{%temp, %r27}, %fd21;
	}
	and.b32  	%r8, %r27, 2146435072;
	setp.eq.s32 	%p3, %r8, 1062207488;
	abs.f64 	%fd3, %fd1;
	{ // callseq 0, 0
	.param .b64 param0;
	st.param.f64 	[param0], %fd3;
	.param .b64 retval0;
	call.uni (retval0), 
	__internal_accurate_pow, 
	(
	param0
	);
	ld.param.f64 	%fd22, [retval0];
	} // callseq 0
	setp.lt.s32 	%p4, %r6, 0;
	neg.f64 	%fd24, %fd22;
	selp.f64 	%fd25, %fd24, %fd22, %p3;
	selp.f64 	%fd98, %fd25, %fd22, %p4;
	setp.neu.f64 	%p5, %fd1, 0d0000000000000000;
	@%p5 bra 	$L__BB0_4;
	selp.b32 	%r28, %r6, 0, %p3;
	setp.lt.s32 	%p7, %r27, 0;
	or.b32  	%r29, %r28, 2146435072;
	selp.b32 	%r30, %r29, %r28, %p7;
	mov.b32 	%r31, 0;
	mov.b64 	%fd98, {%r31, %r30};
$L__BB0_4:
	add.f64 	%fd26, %fd1, 0d4000000000000000;
	{
	.reg .b32 %temp; 
	mov.b64 	{%temp, %r32}, %fd26;
	}
	and.b32  	%r33, %r32, 2146435072;
	setp.ne.s32 	%p8, %r33, 2146435072;
	@%p8 bra 	$L__BB0_9;
	setp.num.f64 	%p9, %fd1, %fd1;
	@%p9 bra 	$L__BB0_7;
	mov.f64 	%fd27, 0d4000000000000000;
	add.rn.f64 	%fd98, %fd1, %fd27;
	bra.uni 	$L__BB0_9;
$L__BB0_7:
	setp.neu.f64 	%p10, %fd3, 0d7FF0000000000000;
	@%p10 bra 	$L__BB0_9;
	setp.lt.s32 	%p11, %r6, 0;
	setp.eq.s32 	%p12, %r8, 1062207488;
	setp.lt.s32 	%p13, %r27, 0;
	selp.b32 	%r35, 0, 2146435072, %p13;
	and.b32  	%r36, %r27, 2147483647;
	setp.ne.s32 	%p14, %r36, 1071644672;
	or.b32  	%r37, %r35, -2147483648;
	selp.b32 	%r38, %r37, %r35, %p14;
	selp.b32 	%r39, %r38, %r35, %p12;
	selp.b32 	%r40, %r39, %r35, %p11;
	mov.b32 	%r41, 0;
	mov.b64 	%fd98, {%r41, %r40};
$L__BB0_9:
	setp.eq.s32 	%p15, %r8, 1062207488;
	{
	.reg .b32 %temp; 
	mov.b64 	{%temp, %r9}, %fd2;
	}
	abs.f64 	%fd10, %fd2;
	{ // callseq 1, 0
	.param .b64 param0;
	st.param.f64 	[param0], %fd10;
	.param .b64 retval0;
	call.uni (retval0), 
	__internal_accurate_pow, 
	(
	param0
	);
	ld.param.f64 	%fd28, [retval0];
	} // callseq 1
	setp.lt.s32 	%p16, %r9, 0;
	neg.f64 	%fd30, %fd28;
	selp.f64 	%fd31, %fd30, %fd28, %p15;
	selp.f64 	%fd100, %fd31, %fd28, %p16;
	setp.neu.f64 	%p17, %fd2, 0d0000000000000000;
	@%p17 bra 	$L__BB0_11;
	selp.b32 	%r43, %r9, 0, %p15;
	setp.lt.s32 	%p19, %r27, 0;
	or.b32  	%r44, %r43, 2146435072;
	selp.b32 	%r45, %r44, %r43, %p19;
	mov.b32 	%r46, 0;
	mov.b64 	%fd100, {%r46, %r45};
$L__BB0_11:
	add.f64 	%fd32, %fd2, 0d4000000000000000;
	{
	.reg .b32 %temp; 
	mov.b64 	{%temp, %r47}, %fd32;
	}
	and.b32  	%r48, %r47, 2146435072;
	setp.ne.s32 	%p20, %r48, 2146435072;
	@%p20 bra 	$L__BB0_16;
	setp.num.f64 	%p21, %fd2, %fd2;
	@%p21 bra 	$L__BB0_14;
	mov.f64 	%fd33, 0d4000000000000000;
	add.rn.f64 	%fd100, %fd2, %fd33;
	bra.uni 	$L__BB0_16;
$L__BB0_14:
	setp.neu.f64 	%p22, %fd10, 0d7FF0000000000000;
	@%p22 bra 	$L__BB0_16;
	setp.lt.s32 	%p23, %r9, 0;
	setp.eq.s32 	%p24, %r8, 1062207488;
	setp.lt.s32 	%p25, %r27, 0;
	selp.b32 	%r50, 0, 2146435072, %p25;
	and.b32  	%r51, %r27, 2147483647;
	setp.ne.s32 	%p26, %r51, 1071644672;
	or.b32  	%r52, %r50, -2147483648;
	selp.b32 	%r53, %r52, %r50, %p26;
	selp.b32 	%r54, %r53, %r50, %p24;
	selp.b32 	%r55, %r54, %r50, %p23;
	mov.b32 	%r56, 0;
	mov.b64 	%fd100, {%r56, %r55};
$L__BB0_16:
	setp.eq.f64 	%p27, %fd1, 0d3FF0000000000000;
	selp.f64 	%fd34, 0d3FF0000000000000, %fd98, %p27;
	setp.eq.f64 	%p28, %fd2, 0d3FF0000000000000;
	selp.f64 	%fd35, 0d3FF0000000000000, %fd100, %p28;
	add.f64 	%fd36, %fd34, %fd35;
	st.shared.f64 	[%r4], %fd36;
	sub.f64 	%fd37, %fd34, %fd35;
	add.f64 	%fd38, %fd1, %fd1;
	mul.f64 	%fd39, %fd38, %fd2;
	st.shared.v2.f64 	[%r5], {%fd37, %fd39};
$L__BB0_17:
	bar.sync 	0;
	mul.wide.u16 	%r57, %rs1, 16;
	mov.u32 	%r58, _ZZ27get_GNLSE_nonlinearity_N2O2P7double2S0_PKS_dddS2_dS2_jPKdE10this_p12_R;
	add.s32 	%r10, %r58, %r57;
	mov.u32 	%r59, _ZZ27get_GNLSE_nonlinearity_N2O2P7double2S0_PKS_dddS2_dS2_jPKdE10this_p12_V;
	add.s32 	%r11, %r59, %r57;
	setp.eq.s32 	%p29, %r2, 1;
	@%p29 bra 	$L__BB0_20;
	setp.ne.s32 	%p30, %r2, 0;
	@%p30 bra 	$L__BB0_21;
	ld.param.u64 	%rd31, [_Z27get_GNLSE_nonlinearity_N2O2P7double2S0_PKS_dddS2_dS2_jPKd_param_6];
	cvta.to.global.u64 	%rd16, %rd31;
	mul.wide.u32 	%rd17, %r19, 16;
	add.s64 	%rd18, %rd16, %rd17;
	ld.global.v2.f64 	{%fd42, %fd43}, [%rd18];
	st.shared.v2.f64 	[%r10], {%fd42, %fd43};
	bra.uni 	$L__BB0_21;
$L__BB0_20:
	ld.param.u64 	%rd32, [_Z27get_GNLSE_nonlinearity_N2O2P7double2S0_PKS_dddS2_dS2_jPKd_param_8];
	cvta.to.global.u64 	%rd13, %rd32;
	mul.wide.u32 	%rd14, %r19, 16;
	add.s64 	%rd15, %rd13, %rd14;
	ld.global.v2.f64 	{%fd40, %fd41}, [%rd15];
	st.shared.v2.f64 	[%r11], {%fd40, %fd41};
$L__BB0_21:
	bar.sync 	0;
	mov.u32 	%r61, _ZZ27get_GNLSE_nonlinearity_N2O2P7double2S0_PKS_dddS2_dS2_jPKdE6PR_p12;
	add.s32 	%r12, %r61, %r57;
	mov.u32 	%r62, _ZZ27get_GNLSE_nonlinearity_N2O2P7double2S0_PKS_dddS2_dS2_jPKdE6PV_p12;
	add.s32 	%r13, %r62, %r57;
	setp.gt.s32 	%p31, %r2, 2;
	@%p31 bra 	$L__BB0_25;
	setp.eq.s32 	%p34, %r2, 0;
	@%p34 bra 	$L__BB0_28;
	setp.eq.s32 	%p35, %r2, 1;
	@%p35 bra 	$L__BB0_24;
	bra.uni 	$L__BB0_29;
$L__BB0_24:
	ld.param.f64 	%fd93, [_Z27get_GNLSE_nonlinearity_N2O2P7double2S0_PKS_dddS2_dS2_jPKd_param_3];
	ld.shared.v2.f64 	{%fd64, %fd65}, [%r5];
	mul.f64 	%fd66, %fd1, %fd65;
	mul.f64 	%fd67, %fd2, %fd64;
	sub.f64 	%fd68, %fd66, %fd67;
	mul.f64 	%fd69, %fd93, 0d3FD0000000000000;
	add.f64 	%fd70, %fd2, %fd2;
	ld.shared.f64 	%fd71, [%r4];
	fma.rn.f64 	%fd72, %fd70, %fd71, %fd68;
	mul.f64 	%fd73, %fd69, %fd72;
	mul.wide.u32 	%rd19, %r19, 16;
	add.s64 	%rd20, %rd3, %rd19;
	st.global.f64 	[%rd20+8], %fd73;
	bra.uni 	$L__BB0_32;
$L__BB0_25:
	setp.eq.s32 	%p32, %r2, 3;
	@%p32 bra 	$L__BB0_30;
	setp.eq.s32 	%p33, %r2, 4;
	@%p33 bra 	$L__BB0_27;
	bra.uni 	$L__BB0_31;
$L__BB0_27:
	mul.f64 	%fd49, %fd18, %fd20;
	ld.shared.f64 	%fd50, [%r11];
	add.f64 	%fd51, %fd50, %fd50;
	mul.f64 	%fd52, %fd49, %fd51;
	mul.f64 	%fd53, %fd1, %fd52;
	st.shared.f64 	[%r13], %fd53;
	bra.uni 	$L__BB0_32;
$L__BB0_28:
	ld.param.f64 	%fd94, [_Z27get_GNLSE_nonlinearity_N2O2P7double2S0_PKS_dddS2_dS2_jPKd_param_3];
	ld.shared.v2.f64 	{%fd74, %fd75}, [%r5];
	mul.f64 	%fd76, %fd2, %fd75;
	fma.rn.f64 	%fd77, %fd1, %fd74, %fd76;
	mul.f64 	%fd78, %fd94, 0d3FD0000000000000;
	add.f64 	%fd79, %fd1, %fd1;
	ld.shared.f64 	%fd80, [%r4];
	fma.rn.f64 	%fd81, %fd79, %fd80, %fd77;
	mul.f64 	%fd82, %fd78, %fd81;
	mul.wide.u32 	%rd21, %r19, 16;
	add.s64 	%rd22, %rd3, %rd21;
	st.global.f64 	[%rd22], %fd82;
	bra.uni 	$L__BB0_32;
$L__BB0_29:
	ld.param.f64 	%fd96, [_Z27get_GNLSE_nonlinearity_N2O2P7double2S0_PKS_dddS2_dS2_jPKd_param_5];
	mul.f64 	%fd59, %fd18, %fd96;
	ld.shared.f64 	%fd60, [%r10];
	add.f64 	%fd61, %fd60, %fd60;
	mul.f64 	%fd62, %fd59, %fd61;
	mul.f64 	%fd63, %fd1, %fd62;
	st.shared.f64 	[%r12], %fd63;
	bra.uni 	$L__BB0_32;
$L__BB0_30:
	ld.param.f64 	%fd95, [_Z27get_GNLSE_nonlinearity_N2O2P7double2S0_PKS_dddS2_dS2_jPKd_param_5];
	mul.f64 	%fd54, %fd18, %fd95;
	ld.shared.f64 	%fd55, [%r10];
	add.f64 	%fd56, %fd55, %fd55;
	mul.f64 	%fd57, %fd54, %fd56;
	mul.f64 	%fd58, %fd2, %fd57;
	st.shared.f64 	[%r12+8], %fd58;
	bra.uni 	$L__BB0_32;
$L__BB0_31:
	mul.f64 	%fd44, %fd18, %fd20;
	ld.shared.f64 	%fd45, [%r11];
	add.f64 	%fd46, %fd45, %fd45;
	mul.f64 	%fd47, %fd44, %fd46;
	mul.f64 	%fd48, %fd2, %fd47;
	st.shared.f64 	[%r13+8], %fd48;
$L__BB0_32:
	bar.sync 	0;
	setp.eq.s32 	%p36, %r2, 1;
	@%p36 bra 	$L__BB0_35;
	setp.ne.s32 	%p37, %r2, 0;
	@%p37 bra 	$L__BB0_36;
	ld.shared.f64 	%fd88, [%r12];
	ld.shared.f64 	%fd89, [%r13];
	add.f64 	%fd90, %fd88, %fd89;
	mul.wide.u32 	%rd27, %r19, 8;
	add.s64 	%rd28, %rd2, %rd27;
	ld.global.f64 	%fd91, [%rd28];
	mul.f64 	%fd92, %fd90, %fd91;
	mul.wide.u32 	%rd29, %r19, 16;
	add.s64 	%rd30, %rd1, %rd29;
	st.global.f64 	[%rd30], %fd92;
	bra.uni 	$L__BB0_36;
$L__BB0_35:
	ld.shared.f64 	%fd83, [%r12+8];
	ld.shared.f64 	%fd84, [%r13+8];
	add.f64 	%fd85, %fd83, %fd84;
	mul.wide.u32 	%rd23, %r19, 8;
	add.s64 	%rd24, %rd2, %rd23;
	ld.global.f64 	%fd86, [%rd24];
	mul.f64 	%fd87, %fd85, %fd86;
	mul.wide.u32 	%rd25, %r19, 16;
	add.s64 	%rd26, %rd1, %rd25;
	st.global.f64 	[%rd26+8], %fd87;
$L__BB0_36:
	ret;

}
.func  (.param .b64 func_retval0) __internal_accurate_pow(
	.param .b64 __internal_accurate_pow_param_0
)
{
	.reg .pred 	%p<8>;
	.reg .b32 	%r<49>;
	.reg .b32 	%f<3>;
	.reg .b64 	%fd<109>;

	ld.param.f64 	%fd10, [__internal_accurate_pow_param_0];
	{
	.reg .b32 %temp; 
	mov.b64 	{%temp, %r46}, %fd10;
	}
	{
	.reg .b32 %temp; 
	mov.b64 	{%r45, %temp}, %fd10;
	}
	shr.u32 	%r47, %r46, 20;
	setp.gt.u32 	%p1, %r46, 1048575;
	@%p1 bra 	$L__BB1_2;
	mul.f64 	%fd11, %fd10, 0d4350000000000000;
	{
	.reg .b32 %temp; 
	mov.b64 	{%temp, %r46}, %fd11;
	}
	{
	.reg .b32 %temp; 
	mov.b64 	{%r45, %temp}, %fd11;
	}
	shr.u32 	%r16, %r46, 20;
	add.s32 	%r47, %r16, -54;
$L__BB1_2:
	add.s32 	%r48, %r47, -1023;
	and.b32  	%r17, %r46, -2146435073;
	or.b32  	%r18, %r17, 1072693248;
	mov.b64 	%fd107, {%r45, %r18};
	setp.lt.u32 	%p2, %r18, 1073127583;
	@%p2 bra 	$L__BB1_4;
	{
	.reg .b32 %temp; 
	mov.b64 	{%r19, %temp}, %fd107;
	}
	{
	.reg .b32 %temp; 
	mov.b64 	{%temp, %r20}, %fd107;
	}
	add.s32 	%r21, %r20, -1048576;
	mov.b64 	%fd107, {%r19, %r21};
	add.s32 	%r48, %r47, -1022;
$L__BB1_4:
	add.f64 	%fd12, %fd107, 0dBFF0000000000000;
	add.f64 	%fd13, %fd107, 0d3FF0000000000000;
	rcp.approx.ftz.f64 	%fd14, %fd13;
	neg.f64 	%fd15, %fd13;
	fma.rn.f64 	%fd16, %fd15, %fd14, 0d3FF0000000000000;
	fma.rn.f64 	%fd17, %fd16, %fd16, %fd16;
	fma.rn.f64 	%fd18, %fd17, %fd14, %fd14;
	mul.f64 	%fd19, %fd12, %fd18;
	fma.rn.f64 	%fd20, %fd12, %fd18, %fd19;
	mul.f64 	%fd21, %fd20, %fd20;
	fma.rn.f64 	%fd22, %fd21, 0d3EB0F5FF7D2CAFE2, 0d3ED0F5D241AD3B5A;
	fma.rn.f64 	%fd23, %fd22, %fd21, 0d3EF3B20A75488A3F;
	fma.rn.f64 	%fd24, %fd23, %fd21, 0d3F1745CDE4FAECD5;
	fma.rn.f64 	%fd25, %fd24, %fd21, 0d3F3C71C7258A578B;
	fma.rn.f64 	%fd26, %fd25, %fd21, 0d3F6249249242B910;
	fma.rn.f64 	%fd27, %fd26, %fd21, 0d3F89999999999DFB;
	sub.f64 	%fd28, %fd12, %fd20;
	add.f64 	%fd29, %fd28, %fd28;
	neg.f64 	%fd30, %fd20;
	fma.rn.f64 	%fd31, %fd30, %fd12, %fd29;
	mul.f64 	%fd32, %fd18, %fd31;
	fma.rn.f64 	%fd33, %fd21, %fd27, 0d3FB5555555555555;
	mov.f64 	%fd34, 0d3FB5555555555555;
	sub.f64 	%fd35, %fd34, %fd33;
	fma.rn.f64 	%fd36, %fd21, %fd27, %fd35;
	add.f64 	%fd37, %fd36, 0dBC46A4CB00B9E7B0;
	add.f64 	%fd38, %fd33, %fd37;
	sub.f64 	%fd39, %fd33, %fd38;
	add.f64 	%fd40, %fd37, %fd39;
	mul.rn.f64 	%fd41, %fd20, %fd20;
	neg.f64 	%fd42, %fd41;
	fma.rn.f64 	%fd43, %fd20, %fd20, %fd42;
	{
	.reg .b32 %temp; 
	mov.b64 	{%r22, %temp}, %fd32;
	}
	{
	.reg .b32 %temp; 
	mov.b64 	{%temp, %r23}, %fd32;
	}
	add.s32 	%r24, %r23, 1048576;
	mov.b64 	%fd44, {%r22, %r24};
	fma.rn.f64 	%fd45, %fd20, %fd44, %fd43;
	mul.rn.f64 	%fd46, %fd41, %fd20;
	neg.f64 	%fd47, %fd46;
	fma.rn.f64 	%fd48, %fd41, %fd20, %fd47;
	fma.rn.f64 	%fd49, %fd41, %fd32, %fd48;
	fma.rn.f64 	%fd50, %fd45, %fd20, %fd49;
	mul.rn.f64 	%fd51, %fd38, %fd46;
	neg.f64 	%fd52, %fd51;
	fma.rn.f64 	%fd53, %fd38, %fd46, %fd52;
	fma.rn.f64 	%fd54, %fd38, %fd50, %fd53;
	fma.rn.f64 	%fd55, %fd40, %fd46, %fd54;
	add.f64 	%fd56, %fd51, %fd55;
	sub.f64 	%fd57, %fd51, %fd56;
	add.f64 	%fd58, %fd55, %fd57;
	add.f64 	%fd59, %fd20, %fd56;
	sub.f64 	%fd60, %fd20, %fd59;
	add.f64 	%fd61, %fd56, %fd60;
	add.f64 	%fd62, %fd58, %fd61;
	add.f64 	%fd63, %fd32, %fd62;
	add.f64 	%fd64, %fd59, %fd63;
	sub.f64 	%fd65, %fd59, %fd64;
	add.f64 	%fd66, %fd63, %fd65;
	xor.b32  	%r25, %r48, -2147483648;
	mov.b32 	%r26, 1127219200;
	mov.b64 	%fd67, {%r25, %r26};
	mov.b32 	%r27, -2147483648;
	mov.b64 	%fd68, {%r27, %r26};
	sub.f64 	%fd69, %fd67, %fd68;
	fma.rn.f64 	%fd70, %fd69, 0d3FE62E42FEFA39EF, %fd64;
	fma.rn.f64 	%fd71, %fd69, 0dBFE62E42FEFA39EF, %fd70;
	sub.f64 	%fd72, %fd71, %fd64;
	sub.f64 	%fd73, %fd66, %fd72;
	fma.rn.f64 	%fd74, %fd69, 0d3C7ABC9E3B39803F, %fd73;
	add.f64 	%fd75, %fd70, %fd74;
	sub.f64 	%fd76, %fd70, %fd75;
	add.f64 	%fd77, %fd74, %fd76;
	mov.f64 	%fd78, 0d4000000000000000;
	{
	.reg .b32 %temp; 
	mov.b64 	{%temp, %r28}, %fd78;
	}
	{
	.reg .b32 %temp; 
	mov.b64 	{%r29, %temp}, %fd78;
	}
	shl.b32 	%r30, %r28, 1;
	setp.gt.u32 	%p3, %r30, -33554433;
	and.b32  	%r31, %r28, -15728641;
	selp.b32 	%r32, %r31, %r28, %p3;
	mov.b64 	%fd79, {%r29, %r32};
	mul.rn.f64 	%fd80, %fd75, %fd79;
	neg.f64 	%fd81, %fd80;
	fma.rn.f64 	%fd82, %fd75, %fd79, %fd81;
	fma.rn.f64 	%fd83, %fd77, %fd79, %fd82;
	add.f64 	%fd4, %fd80, %fd83;
	sub.f64 	%fd84, %fd80, %fd4;
	add.f64 	%fd5, %fd83, %fd84;
	fma.rn.f64 	%fd85, %fd4, 0d3FF71547652B82FE, 0d4338000000000000;
	{
	.reg .b32 %temp; 
	mov.b64 	{%r13, %temp}, %fd85;
	}
	mov.f64 	%fd86, 0dC338000000000000;
	add.rn.f64 	%fd87, %fd85, %fd86;
	fma.rn.f64 	%fd88, %fd87, 0dBFE62E42FEFA39EF, %fd4;
	fma.rn.f64 	%fd89, %fd87, 0dBC7ABC9E3B39803F, %fd88;
	fma.rn.f64 	%fd90, %fd89, 0d3E5ADE1569CE2BDF, 0d3E928AF3FCA213EA;
	fma.rn.f64 	%fd91, %fd90, %fd89, 0d3EC71DEE62401315;
	fma.rn.f64 	%fd92, %fd91, %fd89, 0d3EFA01997C89EB71;
	fma.rn.f64 	%fd93, %fd92, %fd89, 0d3F2A01A014761F65;
	fma.rn.f64 	%fd94, %fd93, %fd89, 0d3F56C16C1852B7AF;
	fma.rn.f64 	%fd95, %fd94, %fd89, 0d3F81111111122322;
	fma.rn.f64 	%fd96, %fd95, %fd89, 0d3FA55555555502A1;
	fma.rn.f64 	%fd97, %fd96, %fd89, 0d3FC5555555555511;
	fma.rn.f64 	%fd98, %fd97, %fd89, 0d3FE000000000000B;
	fma.rn.f64 	%fd99, %fd98, %fd89, 0d3FF0000000000000;
	fma.rn.f64 	%fd100, %fd99, %fd89, 0d3FF0000000000000;
	{
	.reg .b32 %temp; 
	mov.b64 	{%r14, %temp}, %fd100;
	}
	{
	.reg .b32 %temp; 
	mov.b64 	{%temp, %r15}, %fd100;
	}
	shl.b32 	%r33, %r13, 20;
	add.s32 	%r34, %r33, %r15;
	mov.b64 	%fd108, {%r14, %r34};
	{
	.reg .b32 %temp; 
	mov.b64 	{%temp, %r35}, %fd4;
	}
	mov.b32 	%f2, %r35;
	abs.f32 	%f1, %f2;
	setp.lt.f32 	%p4, %f1, 0f4086232B;
	@%p4 bra 	$L__BB1_7;
	setp.lt.f64 	%p5, %fd4, 0d0000000000000000;
	add.f64 	%fd101, %fd4, 0d7FF0000000000000;
	selp.f64 	%fd108, 0d0000000000000000, %fd101, %p5;
	setp.geu.f32 	%p6, %f1, 0f40874800;
	@%p6 bra 	$L__BB1_7;
	shr.u32 	%r36, %r13, 31;
	add.s32 	%r37, %r13, %r36;
	shr.s32 	%r38, %r37, 1;
	shl.b32 	%r39, %r38, 20;
	add.s32 	%r40, %r15, %r39;
	mov.b64 	%fd102, {%r14, %r40};
	sub.s32 	%r41, %r13, %r38;
	shl.b32 	%r42, %r41, 20;
	add.s32 	%r43, %r42, 1072693248;
	mov.b32 	%r44, 0;
	mov.b64 	%fd103, {%r44, %r43};
	mul.f64 	%fd108, %fd103, %fd102;
$L__BB1_7:
	abs.f64 	%fd104, %fd108;
	setp.eq.f64 	%p7, %fd104, 0d7FF0000000000000;
	fma.rn.f64 	%fd105, %fd108, %fd5, %fd108;
	selp.f64 	%fd106, %fd108, %fd105, %p7;
	st.param.f64 	[func_retval0], %fd106;
	ret;

}


// ===== COMPILED SASS (sm_100) =====

	.target	sm_100

	.elftype	@"ET_EXEC"


//--------------------- .note.nv.tkinfo           --------------------------
	.section	.note.nv.tkinfo,"",@"SHT_NOTE"
	.sectionflags	@"SHF_NOTE_NV_TKINFO"
	.tkinfo
        /*0018*/ 	.word	0x00000002
        /*0030*/ 	.string	""
        /*0030*/ 	.string	"ptxas"
        /*0030*/ 	.string	"Cuda compilation tools, release 13.0, V13.0.88"
        /*0030*/ 	.string	"Build cuda_13.0.r13.0/compiler.36424714_0"
        /*0030*/ 	.string	"-arch sm_100 -m 64 "



//--------------------- .note.nv.cuinfo           --------------------------
	.section	.note.nv.cuinfo,"",@"SHT_NOTE"
	.sectionflags	@"SHF_NOTE_NV_CUINFO"
        /*0018*/ 	.short	0x0002
        /*001a*/ 	.short	0x0064
        /*001c*/ 	.short	0x0082
	.zero		2


//--------------------- .nv.info                  --------------------------
	.section	.nv.info,"",@"SHT_CUDA_INFO"
	.align	4


	//----- nvinfo : EIATTR_REGCOUNT
	.align		4
        /*0000*/ 	.byte	0x04, 0x2f
        /*0002*/ 	.short	(.L_1 - .L_0)
	.align		4
.L_0:
        /*0004*/ 	.word	index@(_Z27get_GNLSE_nonlinearity_N2O2P7double2S0_PKS_dddS2_dS2_jPKd)
        /*0008*/ 	.word	0x00000020


	//----- nvinfo : EIATTR_FRAME_SIZE
	.align		4
.L_1:
        /*000c*/ 	.byte	0x04, 0x11
        /*000e*/ 	.short	(.L_3 - .L_2)
	.align		4
.L_2:
        /*0010*/ 	.word	index@($_Z27get_GNLSE_nonlinearity_N2O2P7double2S0_PKS_dddS2_dS2_jPKd$__internal_accurate_pow)
        /*0014*/ 	.word	0x00000000


	//----- nvinfo : EIATTR_FRAME_SIZE
	.align		4
.L_3:
        /*0018*/ 	.byte	0x04, 0x11
        /*001a*/ 	.short	(.L_5 - .L_4)
	.align		4
.L_4:
        /*001c*/ 	.word	index@(_Z27get_GNLSE_nonlinearity_N2O2P7double2S0_PKS_dddS2_dS2_jPKd)
        /*0020*/ 	.word	0x00000000


	//----- nvinfo : EIATTR_MIN_STACK_SIZE
	.align		4
.L_5:
        /*0024*/ 	.byte	0x04, 0x12
        /*0026*/ 	.short	(.L_7 - .L_6)
	.align		4
.L_6:
        /*0028*/ 	.word	index@(_Z27get_GNLSE_nonlinearity_N2O2P7double2S0_PKS_dddS2_dS2_jPKd)
        /*002c*/ 	.word	0x00000000
.L_7:


//--------------------- .nv.compat                --------------------------
	.section	.nv.compat,"",@"SHT_CUDA_COMPAT_INFO"
	.align	4
        /*0000*/ 	.byte	0x02, 0x09, 0x00, 0x00, 0x02, 0x02, 0x01, 0x00, 0x02, 0x05, 0x05, 0x00, 0x03, 0x07, 0x01, 0x01
        /*0010*/ 	.byte	0x02, 0x03, 0x00, 0x00, 0x02, 0x06, 0x01, 0x00, 0x04, 0x0b, 0x08, 0x00, 0x01, 0x00, 0x00, 0x00
        /*0020*/ 	.byte	0x00, 0x00, 0x00, 0x00


//--------------------- .nv.info._Z27get_GNLSE_nonlinearity_N2O2P7double2S0_PKS_dddS2_dS2_jPKd --------------------------
	.section	.nv.info._Z27get_GNLSE_nonlinearity_N2O2P7double2S0_PKS_dddS2_dS2_jPKd,"",@"SHT_CUDA_INFO"
	.sectionflags	@""
	.align	4


	//----- nvinfo : EIATTR_CUDA_API_VERSION
	.align		4
        /*0000*/ 	.byte	0x04, 0x37
        /*0002*/ 	.short	(.L_9 - .L_8)
.L_8:
        /*0004*/ 	.word	0x00000082


	//----- nvinfo : EIATTR_KPARAM_INFO
	.align		4
.L_9:
        /*0008*/ 	.byte	0x04, 0x17
        /*000a*/ 	.short	(.L_11 - .L_10)
.L_10:
        /*000c*/ 	.word	0x00000000
        /*0010*/ 	.short	0x000a
        /*0012*/ 	.short	0x0050
        /*0014*/ 	.byte	0x00, 0xf5, 0x21, 0x00


	//----- nvinfo : EIATTR_KPARAM_INFO
	.align		4
.L_11:
        /*0018*/ 	.byte	0x04, 0x17
        /*001a*/ 	.short	(.L_13 - .L_12)
.L_12:
        /*001c*/ 	.word	0x00000000
        /*0020*/ 	.short	0x0009
        /*0022*/ 	.short	0x0048
        /*0024*/ 	.byte	0x00, 0xf0, 0x11, 0x00


	//----- nvinfo : EIATTR_KPARAM_INFO
	.align		4
.L_13:
        /*0028*/ 	.byte	0x04, 0x17
        /*002a*/ 	.short	(.L_15 - .L_14)
.L_14:
        /*002c*/ 	.word	0x00000000
        /*0030*/ 	.short	0x0008
        /*0032*/ 	.short	0x0040
        /*0034*/ 	.byte	0x00, 0xf5, 0x21, 0x00


	//----- nvinfo : EIATTR_KPARAM_INFO
	.align		4
.L_15:
        /*0038*/ 	.byte	0x04, 0x17
        /*003a*/ 	.short	(.L_17 - .L_16)
.L_16:
        /*003c*/ 	.word	0x00000000
        /*0040*/ 	.short	0x0007
        /*0042*/ 	.short	0x0038
        /*0044*/ 	.byte	0x00, 0xf0, 0x21, 0x00


	//----- nvinfo : EIATTR_KPARAM_INFO
	.align		4
.L_17:
        /*0048*/ 	.byte	0x04, 0x17
        /*004a*/ 	.short	(.L_19 - .L_18)
.L_18:
        /*004c*/ 	.word	0x00000000
        /*0050*/ 	.short	0x0006
        /*0052*/ 	.short	0x0030
        /*0054*/ 	.byte	0x00, 0xf5, 0x21, 0x00


	//----- nvinfo : EIATTR_KPARAM_INFO
	.align		4
.L_19:
        /*0058*/ 	.byte	0x04, 0x17
        /*005a*/ 	.short	(.L_21 - .L_20)
.L_20:
        /*005c*/ 	.word	0x00000000
        /*0060*/ 	.short	0x0005
        /*0062*/ 	.short	0x0028
        /*0064*/ 	.byte	0x00, 0xf0, 0x21, 0x00


	//----- nvinfo : EIATTR_KPARAM_INFO
	.align		4
.L_21:
        /*0068*/ 	.byte	0x04, 0x17
        /*006a*/ 	.short	(.L_23 - .L_22)
.L_22:
        /*006c*/ 	.word	0x00000000
        /*0070*/ 	.short	0x0004
        /*0072*/ 	.short	0x0020
        /*0074*/ 	.byte	0x00, 0xf0, 0x21, 0x00


	//----- nvinfo : EIATTR_KPARAM_INFO
	.align		4
.L_23:
        /*0078*/ 	.byte	0x04, 0x17
        /*007a*/ 	.short	(.L_25 - .L_24)
.L_24:
        /*007c*/ 	.word	0x00000000
        /*0080*/ 	.short	0x0003
        /*0082*/ 	.short	0x0018
        /*0084*/ 	.byte	0x00, 0xf0, 0x21, 0x00


	//----- nvinfo : EIATTR_KPARAM_INFO
	.align		4
.L_25:
        /*0088*/ 	.byte	0x04, 0x17
        /*008a*/ 	.short	(.L_27 - .L_26)
.L_26:
        /*008c*/ 	.word	0x00000000
        /*0090*/ 	.short	0x0002
        /*0092*/ 	.short	0x0010
        /*0094*/ 	.byte	0x00, 0xf5, 0x21, 0x00


	//----- nvinfo : EIATTR_KPARAM_INFO
	.align		4
.L_27:
        /*0098*/ 	.byte	0x04, 0x17
        /*009a*/ 	.short	(.L_29 - .L_28)
.L_28:
        /*009c*/ 	.word	0x00000000
        /*00a0*/ 	.short	0x0001
        /*00a2*/ 	.short	0x0008
        /*00a4*/ 	.byte	0x00, 0xf5, 0x21, 0x00


	//----- nvinfo : EIATTR_KPARAM_INFO
	.align		4
.L_29:
        /*00a8*/ 	.byte	0x04, 0x17
        /*00aa*/ 	.short	(.L_31 - .L_30)
.L_30:
        /*00ac*/ 	.word	0x00000000
        /*00b0*/ 	.short	0x0000
        /*00b2*/ 	.short	0x0000
        /*00b4*/ 	.byte	0x00, 0xf5, 0x21, 0x00


	//----- nvinfo : EIATTR_SPARSE_MMA_MASK
	.align		4
.L_31:
        /*00b8*/ 	.byte	0x03, 0x50
        /*00ba*/ 	.short	0x0000


	//----- nvinfo : EIATTR_MAXREG_COUNT
	.align		4
        /*00bc*/ 	.byte	0x03, 0x1b
        /*00be*/ 	.short	0x00ff


	//----- nvinfo : EIATTR_NUM_BARRIERS
	.align		4
        /*00c0*/ 	.byte	0x02, 0x4c
        /*00c2*/ 	.byte	0x01
	.zero		1


	//----- nvinfo : EIATTR_MERCURY_ISA_VERSION
	.align		4
        /*00c4*/ 	.byte	0x03, 0x5f
        /*00c6*/ 	.short	0x0101


	//----- nvinfo : EIATTR_VRC_CTA_INIT_COUNT
	.align		4
        /*00c8*/ 	.byte	0x02, 0x4a
	.zero		1
	.zero		1


	//----- nvinfo : EIATTR_EXIT_INSTR_OFFSETS
	.align		4
        /*00cc*/ 	.byte	0x04, 0x1c
        /*00ce*/ 	.short	(.L_33 - .L_32)


	//   ....[0]....
.L_32:
        /*00d0*/ 	.word	0x00000080


	//   ....[1]....
        /*00d4*/ 	.word	0x00000c20


	//   ....[2]....
        /*00d8*/ 	.word	0x00000cd0


	//   ....[3]....
        /*00dc*/ 	.word	0x00000d80


	//----- nvinfo : EIATTR_INDIRECT_BRANCH_TARGETS
	.align		4
.L_33:
        /*00e0*/ 	.byte	0x04, 0x34
        /*00e2*/ 	.short	(.L_35 - .L_34)


	//   ....[0]....
.L_34:
        /*00e4*/ 	.word	.L_x_17@srel
        /*00e8*/ 	.short	0x0
        /*00ea*/ 	.short	0x0
        /*00ec*/ 	.word	0x3
        /*00f0*/ 	.word	.L_x_18@srel
        /*00f4*/ 	.word	.L_x_19@srel
        /*00f8*/ 	.word	.L_x_20@srel


	//   ....[1]....
        /*00fc*/ 	.word	.L_x_21@srel
        /*0100*/ 	.short	0x0
        /*0102*/ 	.short	0x0
        /*0104*/ 	.word	0x3
        /*0108*/ 	.word	.L_x_22@srel
        /*010c*/ 	.word	.L_x_23@srel
        /*0110*/ 	.word	.L_x_24@srel


	//----- nvinfo : EIATTR_CRS_STACK_SIZE
	.align		4
.L_35:
        /*0114*/ 	.byte	0x04, 0x1e
        /*0116*/ 	.short	(.L_37 - .L_36)
.L_36:
        /*0118*/ 	.word	0x00000000


	//----- nvinfo : EIATTR_CBANK_PARAM_SIZE
	.align		4
.L_37:
        /*011c*/ 	.byte	0x03, 0x19
        /*011e*/ 	.short	0x0058


	//----- nvinfo : EIATTR_PARAM_CBANK
	.align		4
        /*0120*/ 	.byte	0x04, 0x0a
        /*0122*/ 	.short	(.L_39 - .L_38)
	.align		4
.L_38:
        /*0124*/ 	.word	index@(.nv.constant0._Z27get_GNLSE_nonlinearity_N2O2P7double2S0_PKS_dddS2_dS2_jPKd)
        /*0128*/ 	.short	0x0380
        /*012a*/ 	.short	0x0058


	//----- nvinfo : EIATTR_SW_WAR
	.align		4
.L_39:
        /*012c*/ 	.byte	0x04, 0x36
        /*012e*/ 	.short	(.L_41 - .L_40)
.L_40:
        /*0130*/ 	.word	0x00000008
.L_41:


//--------------------- .nv.callgraph             --------------------------
	.section	.nv.callgraph,"",@"SHT_CUDA_CALLGRAPH"
	.align	4
	.sectionentsize	8
	.align		4
        /*0000*/ 	.word	0x00000000
	.align		4
        /*0004*/ 	.word	0xffffffff
	.align		4
        /*0008*/ 	.word	0x00000000
	.align		4
        /*000c*/ 	.word	0xfffffffe
	.align		4
        /*0010*/ 	.word	0x00000000
	.align		4
        /*0014*/ 	.word	0xfffffffd
	.align		4
        /*0018*/ 	.word	0x00000000
	.align		4
        /*001c*/ 	.word	0xfffffffc


//--------------------- .nv.constant2._Z27get_GNLSE_nonlinearity_N2O2P7double2S0_PKS_dddS2_dS2_jPKd --------------------------
	.section	.nv.constant2._Z27get_GNLSE_nonlinearity_N2O2P7double2S0_PKS_dddS2_dS2_jPKd,"a",@progbits
	.sectionflags	@""
	.align	4
.nv.constant2._Z27get_GNLSE_nonlinearity_N2O2P7double2S0_PKS_dddS2_dS2_jPKd:
        /*0000*/ 	.byte	0x80, 0x08, 0x00, 0x00, 0xb0, 0x07, 0x00, 0x00, 0x50, 0x09, 0x00, 0x00, 0xd0, 0x0a, 0x00, 0x00
        /*0010*/ 	.byte	0x40, 0x0a, 0x00, 0x00, 0x60, 0x0b, 0x00, 0x00


//--------------------- .text._Z27get_GNLSE_nonlinearity_N2O2P7double2S0_PKS_dddS2_dS2_jPKd --------------------------
	.section	.text._Z27get_GNLSE_nonlinearity_N2O2P7double2S0_PKS_dddS2_dS2_jPKd,"ax",@progbits
	.align	128
        .global         _Z27get_GNLSE_nonlinearity_N2O2P7double2S0_PKS_dddS2_dS2_jPKd
        .type           _Z27get_GNLSE_nonlinearity_N2O2P7double2S0_PKS_dddS2_dS2_jPKd,@function
        .size           _Z27get_GNLSE_nonlinearity_N2O2P7double2S0_PKS_dddS2_dS2_jPKd,(.L_x_25 - _Z27get_GNLSE_nonlinearity_N2O2P7double2S0_PKS_dddS2_dS2_jPKd)
        .other          _Z27get_GNLSE_nonlinearity_N2O2P7double2S0_PKS_dddS2_dS2_jPKd,@"STO_CUDA_ENTRY STV_DEFAULT"
_Z27get_GNLSE_nonlinearity_N2O2P7double2S0_PKS_dddS2_dS2_jPKd:
.text._Z27get_GNLSE_nonlinearity_N2O2P7double2S0_PKS_dddS2_dS2_jPKd:
[----:B------:R-:W-:Y:S01]  /*0000*/  LDC R1, c[0x0][0x37c] ;  /* 0x0000df00ff017b82 */ /* 0x000fe20000000800 */
[----:B------:R-:W0:Y:S07]  /*0010*/  S2R R4, SR_TID.X ;  /* 0x0000000000047919 */ /* 0x000e2e0000002100 */
[----:B------:R-:W0:Y:S01]  /*0020*/  S2UR UR5, SR_CTAID.X ;  /* 0x00000000000579c3 */ /* 0x000e220000002500 */
[----:B------:R-:W1:Y:S07]  /*0030*/  LDCU UR4, c[0x0][0x3c8] ;  /* 0x00007900ff0477ac */ /* 0x000e6e0008000800 */
[----:B------:R-:W0:Y:S01]  /*0040*/  LDC R3, c[0x0][0x360] ;  /* 0x0000d800ff037b82 */ /* 0x000e220000000800 */
[----:B-1----:R-:W-:Y:S01]  /*0050*/  UIMAD UR4, UR4, 0x6, URZ ;  /* 0x00000006040478a4 */ /* 0x002fe2000f8e02ff */
[----:B0-----:R-:W-:-:S05]  /*0060*/  IMAD R3, R3, UR5, R4 ;  /* 0x0000000503037c24 */ /* 0x001fca000f8e0204 */
[----:B------:R-:W-:-:S13]  /*0070*/  ISETP.GE.U32.AND P0, PT, R3, UR4, PT ;  /* 0x0000000403007c0c */ /* 0x000fda000bf06070 */
[----:B------:R-:W-:Y:S05]  /*0080*/  @P0 EXIT ;  /* 0x000000000000094d */ /* 0x000fea0003800000 */
[----:B------:R-:W0:Y:S01]  /*0090*/  LDC.64 R8, c[0x0][0x390] ;  /* 0x0000e400ff087b82 */ /* 0x000e220000000a00 */
[----:B------:R-:W1:Y:S01]  /*00a0*/  LDCU.64 UR8, c[0x0][0x358] ;  /* 0x00006b00ff0877ac */ /* 0x000e620008000a00 */
[----:B------:R-:W-:-:S05]  /*00b0*/  IMAD.HI.U32 R0, R3, -0x55555555, RZ ;  /* 0xaaaaaaab03007827 */ /* 0x000fca00078e00ff */
[----:B------:R-:W-:-:S05]  /*00c0*/  SHF.R.U32.HI R0, RZ, 0x2, R0 ;  /* 0x00000002ff007819 */ /* 0x000fca0000011600 */
[----:B0-----:R-:W-:-:S06]  /*00d0*/  IMAD.WIDE.U32 R8, R0, 0x10, R8 ;  /* 0x0000001000087825 */ /* 0x001fcc00078e0008 */
[----:B-1----:R-:W5:Y:S01]  /*00e0*/  LDG.E.128 R8, desc[UR8][R8.64] ;  /* 0x0000000808087981 */ /* 0x002f62000c1e1d00 */
[----:B------:R-:W0:Y:S01]  /*00f0*/  S2UR UR6, SR_CgaCtaId ;  /* 0x00000000000679c3 */ /* 0x000e220000008800 */
[----:B------:R-:W-:Y:S01]  /*0100*/  IMAD R2, R0, -0x6, R3 ;  /* 0xfffffffa00027824 */ /* 0x000fe200078e0203 */
[----:B------:R-:W-:Y:S01]  /*0110*/  LOP3.LUT R4, R4, 0xffff, RZ, 0xc0, !PT ;  /* 0x0000ffff04047812 */ /* 0x000fe200078ec0ff */
[----:B------:R-:W-:Y:S01]  /*0120*/  UMOV UR4, 0x400 ;  /* 0x0000040000047882 */ /* 0x000fe20000000000 */
[----:B------:R-:W-:Y:S01]  /*0130*/  BSSY.RECONVERGENT B0, `(.L_x_0) ;  /* 0x0000040000007945 */ /* 0x000fe20003800200 */
[----:B------:R-:W-:Y:S01]  /*0140*/  UIADD3 UR5, UPT, UPT, UR4, 0x550, URZ ;  /* 0x0000055004057890 */ /* 0x000fe2000fffe0ff */
[----:B------:R-:W-:Y:S01]  /*0150*/  ISETP.NE.AND P0, PT, R2, RZ, PT ;  /* 0x000000ff0200720c */ /* 0x000fe20003f05270 */
[----:B------:R-:W-:-:S05]  /*0160*/  IMAD R3, R4, 0x2aab, RZ ;  /* 0x00002aab04037824 */ /* 0x000fca00078e02ff */
[----:B------:R-:W-:Y:S01]  /*0170*/  SHF.R.U32.HI R3, RZ, 0x10, R3 ;  /* 0x00000010ff037819 */ /* 0x000fe20000011603 */
[----:B0-----:R-:W-:Y:S02]  /*0180*/  ULEA UR4, UR6, UR4, 0x18 ;  /* 0x0000000406047291 */ /* 0x001fe4000f8ec0ff */
[----:B------:R-:W-:-:S04]  /*0190*/  ULEA UR5, UR6, UR5, 0x18 ;  /* 0x0000000506057291 */ /* 0x000fc8000f8ec0ff */
[C---:B------:R-:W-:Y:S02]  /*01a0*/  LEA R4, R3.reuse, UR4, 0x3 ;  /* 0x0000000403047c11 */ /* 0x040fe4000f8e18ff */
[----:B------:R-:W-:Y:S01]  /*01b0*/  LEA R5, R3, UR5, 0x4 ;  /* 0x0000000503057c11 */ /* 0x000fe2000f8e20ff */
[----:B------:R-:W-:Y:S06]  /*01c0*/  @P0 BRA `(.L_x_1) ;  /* 0x0000000000d80947 */ /* 0x000fec0003800000 */
[----:B-----5:R-:W-:Y:S01]  /*01d0*/  DADD R28, -RZ, |R8| ;  /* 0x00000000ff1c7229 */ /* 0x020fe20000000508 */
[----:B------:R-:W-:Y:S09]  /*01e0*/  BSSY.RECONVERGENT B1, `(.L_x_2) ;  /* 0x0000004000017945 */ /* 0x000ff20003800200 */
[----:B------:R-:W-:Y:S01]  /*01f0*/  IMAD.MOV.U32 R12, RZ, RZ, R28 ;  /* 0x000000ffff0c7224 */ /* 0x000fe200078e001c */
[----:B------:R-:W-:-:S07]  /*0200*/  MOV R28, 0x220 ;  /* 0x00000220001c7802 */ /* 0x000fce0000000f00 */
[----:B------:R-:W-:Y:S05]  /*0210*/  CALL.REL.NOINC `($_Z27get_GNLSE_nonlinearity_N2O2P7double2S0_PKS_dddS2_dS2_jPKd$__internal_accurate_pow) ;  /* 0x0000000800dc7944 */ /* 0x000fea0003c00000 */
[----:B------:R-:W-:Y:S05]  /*0220*/  BSYNC.RECONVERGENT B1 ;  /* 0x0000000000017941 */ /* 0x000fea0003800200 */
.L_x_2:
[C---:B------:R-:W-:Y:S01]  /*0230*/  DADD R12, R8.reuse, 2 ;  /* 0x40000000080c7429 */ /* 0x040fe20000000000 */
[----:B------:R-:W-:Y:S01]  /*0240*/  BSSY.RECONVERGENT B1, `(.L_x_3) ;  /* 0x000000f000017945 */ /* 0x000fe20003800200 */
[----:B------:R-:W-:Y:S01]  /*0250*/  DSETP.NEU.AND P0, PT, R8, RZ, PT ;  /* 0x000000ff0800722a */ /* 0x000fe20003f0d000 */
[----:B------:R-:W-:Y:S01]  /*0260*/  IMAD.MOV.U32 R26, RZ, RZ, R6 ;  /* 0x000000ffff1a7224 */ /* 0x000fe200078e0006 */
[----:B------:R-:W-:Y:S01]  /*0270*/  DADD R28, -RZ, |R10| ;  /* 0x00000000ff1c7229 */ /* 0x000fe2000000050a */
[----:B------:R-:W-:-:S05]  /*0280*/  IMAD.MOV.U32 R27, RZ, RZ, R7 ;  /* 0x000000ffff1b7224 */ /* 0x000fca00078e0007 */
[----:B------:R-:W-:-:S04]  /*0290*/  LOP3.LUT R12, R13, 0x7ff00000, RZ, 0xc0, !PT ;  /* 0x7ff000000d0c7812 */ /* 0x000fc800078ec0ff */
[----:B------:R-:W-:Y:S02]  /*02a0*/  ISETP.NE.AND P1, PT, R12, 0x7ff00000, PT ;  /* 0x7ff000000c00780c */ /* 0x000fe40003f25270 */
[----:B------:R-:W-:-:S11]  /*02b0*/  @!P0 CS2R R26, SRZ ;  /* 0x00000000001a8805 */ /* 0x000fd6000001ff00 */
[----:B------:R-:W-:Y:S05]  /*02c0*/  @P1 BRA `(.L_x_4) ;  /* 0x0000000000181947 */ /* 0x000fea0003800000 */
[----:B------:R-:W-:-:S14]  /*02d0*/  DSETP.NAN.AND P0, PT, R8, R8, PT ;  /* 0x000000080800722a */ /* 0x000fdc0003f08000 */
[----:B------:R-:W-:Y:S01]  /*02e0*/  @P0 DADD R26, R8, 2 ;  /* 0x40000000081a0429 */ /* 0x000fe20000000000 */
[----:B------:R-:W-:Y:S10]  /*02f0*/  @P0 BRA `(.L_x_4) ;  /* 0x00000000000c0947 */ /* 0x000ff40003800000 */
[----:B------:R-:W-:-:S14]  /*0300*/  DSETP.NEU.AND P0, PT, |R8|, +INF , PT ;  /* 0x7ff000000800742a */ /* 0x000fdc0003f0d200 */
[----:B------:R-:W-:Y:S02]  /*0310*/  @!P0 IMAD.MOV.U32 R26, RZ, RZ, 0x0 ;  /* 0x00000000ff1a8424 */ /* 0x000fe400078e00ff */
[----:B------:R-:W-:-:S07]  /*0320*/  @!P0 IMAD.MOV.U32 R27, RZ, RZ, 0x7ff00000 ;  /* 0x7ff00000ff1b8424 */ /* 0x000fce00078e00ff */
.L_x_4:
[----:B------:R-:W-:Y:S05]  /*0330*/  BSYNC.RECONVERGENT B1 ;  /* 0x0000000000017941 */ /* 0x000fea0003800200 */
.L_x_3:
[----:B------:R-:W-:Y:S01]  /*0340*/  BSSY.RECONVERGENT B1, `(.L_x_5) ;  /* 0x0000004000017945 */ /* 0x000fe20003800200 */
[----:B------:R-:W-:Y:S01]  /*0350*/  IMAD.MOV.U32 R12, RZ, RZ, R28 ;  /* 0x000000ffff0c7224 */ /* 0x000fe200078e001c */
[----:B------:R-:W-:-:S07]  /*0360*/  MOV R28, 0x380 ;  /* 0x00000380001c7802 */ /* 0x000fce0000000f00 */
[----:B------:R-:W-:Y:S05]  /*0370*/  CALL.REL.NOINC `($_Z27get_GNLSE_nonlinearity_N2O2P7double2S0_PKS_dddS2_dS2_jPKd$__internal_accurate_pow) ;  /* 0x0000000800847944 */ /* 0x000fea0003c00000 */
[----:B------:R-:W-:Y:S05]  /*0380*/  BSYNC.RECONVERGENT B1 ;  /* 0x0000000000017941 */ /* 0x000fea0003800200 */
.L_x_5:
[C---:B------:R-:W-:Y:S01]  /*0390*/  DADD R12, R10.reuse, 2 ;  /* 0x400000000a0c7429 */ /* 0x040fe20000000000 */
[----:B------:R-:W-:Y:S01]  /*03a0*/  BSSY.RECONVERGENT B1, `(.L_x_6) ;  /* 0x0000011000017945 */ /* 0x000fe20003800200 */
[----:B------:R-:W-:Y:S02]  /*03b0*/  DSETP.NEU.AND P1, PT, R10, RZ, PT ;  /* 0x000000ff0a00722a */ /* 0x000fe40003f2d000 */
[----:B------:R-:W-:Y:S02]  /*03c0*/  DSETP.NEU.AND P3, PT, R8, 1, PT ;  /* 0x3ff000000800742a */ /* 0x000fe40003f6d000 */
[----:B------:R-:W-:Y:S02]  /*03d0*/  DSETP.NEU.AND P0, PT, R10, 1, PT ;  /* 0x3ff000000a00742a */ /* 0x000fe40003f0d000 */
[----:B------:R-:W-:Y:S02]  /*03e0*/  DADD R14, R8, R8 ;  /* 0x00000000080e7229 */ /* 0x000fe40000000008 */
[----:B------:R-:W-:-:S02]  /*03f0*/  LOP3.LUT R12, R13, 0x7ff00000, RZ, 0xc0, !PT ;  /* 0x7ff000000d0c7812 */ /* 0x000fc400078ec0ff */
[----:B------:R-:W-:Y:S02]  /*0400*/  FSEL R13, R27, 1.875, P3 ;  /* 0x3ff000001b0d7808 */ /* 0x000fe40001800000 */
[----:B------:R-:W-:Y:S02]  /*0410*/  ISETP.NE.AND P2, PT, R12, 0x7ff00000, PT ;  /* 0x7ff000000c00780c */ /* 0x000fe40003f45270 */
[----:B------:R-:W-:Y:S02]  /*0420*/  FSEL R12, R26, RZ, P3 ;  /* 0x000000ff1a0c7208 */ /* 0x000fe40001800000 */
[----:B------:R-:W-:-:S09]  /*0430*/  @!P1 CS2R R6, SRZ ;  /* 0x0000000000069805 */ /* 0x000fd2000001ff00 */
[----:B------:R-:W-:Y:S05]  /*0440*/  @P2 BRA `(.L_x_7) ;  /* 0x0000000000182947 */ /* 0x000fea0003800000 */
[----:B------:R-:W-:-:S14]  /*0450*/  DSETP.NAN.AND P1, PT, R10, R10, PT ;  /* 0x0000000a0a00722a */ /* 0x000fdc0003f28000 */
[----:B------:R-:W-:Y:S01]  /*0460*/  @P1 DADD R6, R10, 2 ;  /* 0x400000000a061429 */ /* 0x000fe20000000000 */
[----:B------:R-:W-:Y:S10]  /*0470*/  @P1 BRA `(.L_x_7) ;  /* 0x00000000000c1947 */ /* 0x000ff40003800000 */
[----:B------:R-:W-:-:S14]  /*0480*/  DSETP.NEU.AND P1, PT, |R10|, +INF , PT ;  /* 0x7ff000000a00742a */ /* 0x000fdc0003f2d200 */
[----:B------:R-:W-:Y:S02]  /*0490*/  @!P1 IMAD.MOV.U32 R6, RZ, RZ, 0x0 ;  /* 0x00000000ff069424 */ /* 0x000fe400078e00ff */
[----:B------:R-:W-:-:S07]  /*04a0*/  @!P1 IMAD.MOV.U32 R7, RZ, RZ, 0x7ff00000 ;  /* 0x7ff00000ff079424 */ /* 0x000fce00078e00ff */
.L_x_7:
[----:B------:R-:W-:Y:S05]  /*04b0*/  BSYNC.RECONVERGENT B1 ;  /* 0x0000000000017941 */ /* 0x000fea0003800200 */
.L_x_6:
[----:B------:R-:W-:Y:S01]  /*04c0*/  FSEL R6, R6, RZ, P0 ;  /* 0x000000ff06067208 */ /* 0x000fe20000000000 */
[----:B------:R-:W-:Y:S01]  /*04d0*/  DMUL R14, R10, R14 ;  /* 0x0000000e0a0e7228 */ /* 0x000fe20000000000 */
[----:B------:R-:W-:-:S06]  /*04e0*/  FSEL R7, R7, 1.875, P0 ;  /* 0x3ff0000007077808 */ /* 0x000fcc0000000000 */
[C-C-:B------:R-:W-:Y:S02]  /*04f0*/  DADD R16, R12.reuse, R6.reuse ;  /* 0x000000000c107229 */ /* 0x140fe40000000006 */
[----:B------:R-:W-:-:S05]  /*0500*/  DADD R12, R12, -R6 ;  /* 0x000000000c0c7229 */ /* 0x000fca0000000806 */
[----:B------:R0:W-:Y:S04]  /*0510*/  STS.64 [R4], R16 ;  /* 0x0000001004007388 */ /* 0x0001e80000000a00 */
[----:B------:R0:W-:Y:S02]  /*0520*/  STS.128 [R5], R12 ;  /* 0x0000000c05007388 */ /* 0x0001e40000000c00 */
.L_x_1:
[----:B------:R-:W-:Y:S05]  /*0530*/  BSYNC.RECONVERGENT B0 ;  /* 0x0000000000007941 */ /* 0x000fea0003800200 */
.L_x_0:
[----:B------:R-:W1:Y:S01]  /*0540*/  S2UR UR7, SR_CgaCtaId ;  /* 0x00000000000779c3 */ /* 0x000e620000008800 */
[----:B------:R-:W-:-:S07]  /*0550*/  UMOV UR6, 0x400 ;  /* 0x0000040000067882 */ /* 0x000fce0000000000 */
[----:B------:R-:W-:Y:S01]  /*0560*/  BAR.SYNC.DEFER_BLOCKING 0x0 ;  /* 0x0000000000007b1d */ /* 0x000fe20000010000 */
[----:B------:R-:W-:Y:S01]  /*0570*/  ISETP.NE.AND P0, PT, R2, 0x1, PT ;  /* 0x000000010200780c */ /* 0x000fe20003f05270 */
[----:B------:R-:W-:Y:S02]  /*0580*/  UIADD3 UR4, UPT, UPT, UR6, 0xff0, URZ ;  /* 0x00000ff006047890 */ /* 0x000fe4000fffe0ff */
[----:B------:R-:W-:Y:S02]  /*0590*/  UIADD3 UR5, UPT, UPT, UR6, 0x1a90, URZ ;  /* 0x00001a9006057890 */ /* 0x000fe4000fffe0ff */
[----:B------:R-:W-:Y:S01]  /*05a0*/  BSSY.RECONVERGENT B0, `(.L_x_8) ;  /* 0x0000011000007945 */ /* 0x000fe20003800200 */
[----:B-1----:R-:W-:Y:S02]  /*05b0*/  ULEA UR4, UR7, UR4, 0x18 ;  /* 0x0000000407047291 */ /* 0x002fe4000f8ec0ff */
[----:B------:R-:W-:-:S04]  /*05c0*/  ULEA UR5, UR7, UR5, 0x18 ;  /* 0x0000000507057291 */ /* 0x000fc8000f8ec0ff */
[C---:B------:R-:W-:Y:S02]  /*05d0*/  LEA R7, R3.reuse, UR4, 0x4 ;  /* 0x0000000403077c11 */ /* 0x040fe4000f8e20ff */
[----:B0-----:R-:W-:Y:S01]  /*05e0*/  LEA R17, R3, UR5, 0x4 ;  /* 0x0000000503117c11 */ /* 0x001fe2000f8e20ff */
[----:B------:R-:W-:Y:S06]  /*05f0*/  @!P0 BRA `(.L_x_9) ;  /* 0x00000000001c8947 */ /* 0x000fec0003800000 */
[----:B------:R-:W-:-:S13]  /*0600*/  ISETP.NE.AND P1, PT, R2, RZ, PT ;  /* 0x000000ff0200720c */ /* 0x000fda0003f25270 */
[----:B------:R-:W-:Y:S05]  /*0610*/  @P1 BRA `(.L_x_10) ;  /* 0x0000000000241947 */ /* 0x000fea0003800000 */
[----:B------:R-:W0:Y:S02]  /*0620*/  LDC.64 R12, c[0x0][0x3b0] ;  /* 0x0000ec00ff0c7b82 */ /* 0x000e240000000a00 */
[----:B0-----:R-:W-:-:S06]  /*0630*/  IMAD.WIDE.U32 R12, R0, 0x10, R12 ;  /* 0x00000010000c7825 */ /* 0x001fcc00078e000c */
[----:B------:R-:W2:Y:S04]  /*0640*/  LDG.E.128 R12, desc[UR8][R12.64] ;  /* 0x000000080c0c7981 */ /* 0x000ea8000c1e1d00 */
[----:B--2---:R0:W-:Y:S01]  /*0650*/  STS.128 [R7], R12 ;  /* 0x0000000c07007388 */ /* 0x0041e20000000c00 */
[----:B------:R-:W-:Y:S05]  /*0660*/  BRA `(.L_x_10) ;  /* 0x0000000000107947 */ /* 0x000fea0003800000 */
.L_x_9:
[----:B------:R-:W0:Y:S02]  /*0670*/  LDC.64 R12, c[0x0][0x3c0] ;  /* 0x0000f000ff0c7b82 */ /* 0x000e240000000a00 */
[----:B0-----:R-:W-:-:S06]  /*0680*/  IMAD.WIDE.U32 R12, R0, 0x10, R12 ;  /* 0x00000010000c7825 */ /* 0x001fcc00078e000c */
[----:B------:R-:W2:Y:S04]  /*0690*/  LDG.E.128 R12, desc[UR8][R12.64] ;  /* 0x000000080c0c7981 */ /* 0x000ea8000c1e1d00 */
[----:B--2---:R1:W-:Y:S02]  /*06a0*/  STS.128 [R17], R12 ;  /* 0x0000000c11007388 */ /* 0x0043e40000000c00 */
.L_x_10:
[----:B------:R-:W-:Y:S05]  /*06b0*/  BSYNC.RECONVERGENT B0 ;  /* 0x0000000000007941 */ /* 0x000fea0003800200 */
.L_x_8:
[----:B------:R-:W-:Y:S01]  /*06c0*/  BAR.SYNC.DEFER_BLOCKING 0x0 ;  /* 0x0000000000007b1d */ /* 0x000fe20000010000 */
[----:B------:R-:W-:Y:S01]  /*06d0*/  ISETP.GT.AND P1, PT, R2, 0x2, PT ;  /* 0x000000020200780c */ /* 0x000fe20003f24270 */
[----:B------:R-:W-:Y:S02]  /*06e0*/  UIADD3 UR4, UPT, UPT, UR6, 0x2530, URZ ;  /* 0x0000253006047890 */ /* 0x000fe4000fffe0ff */
[----:B------:R-:W-:Y:S02]  /*06f0*/  UIADD3 UR5, UPT, UPT, UR6, 0x2fd0, URZ ;  /* 0x00002fd006057890 */ /* 0x000fe4000fffe0ff */
[----:B------:R-:W-:Y:S01]  /*0700*/  ULEA UR4, UR7, UR4, 0x18 ;  /* 0x0000000407047291 */ /* 0x000fe2000f8ec0ff */
[----:B------:R-:W-:Y:S01]  /*0710*/  BSSY.RECONVERGENT B0, `(.L_x_11) ;  /* 0x000004d000007945 */ /* 0x000fe20003800200 */
[----:B------:R-:W-:-:S04]  /*0720*/  ULEA UR5, UR7, UR5, 0x18 ;  /* 0x0000000507057291 */ /* 0x000fc8000f8ec0ff */
[C---:B------:R-:W-:Y:S02]  /*0730*/  LEA R6, R3.reuse, UR4, 0x4 ;  /* 0x0000000403067c11 */ /* 0x040fe4000f8e20ff */
[----:B------:R-:W-:Y:S01]  /*0740*/  LEA R3, R3, UR5, 0x4 ;  /* 0x0000000503037c11 */ /* 0x000fe2000f8e20ff */
[----:B------:R-:W-:Y:S06]  /*0750*/  @P1 BRA `(.L_x_12) ;  /* 0x0000000000a01947 */ /* 0x000fec0003800000 */
[----:B01----:R-:W-:-:S05]  /*0760*/  VIMNMX.U32 R12, PT, PT, R2, 0x2, PT ;  /* 0x00000002020c7848 */ /* 0x003fca0003fe0000 */
[----:B------:R-:W-:-:S04]  /*0770*/  IMAD.SHL.U32 R14, R12, 0x4, RZ ;  /* 0x000000040c0e7824 */ /* 0x000fc800078e00ff */
[----:B------:R-:W0:Y:S02]  /*0780*/  LDC R12, c[0x2][R14] ;  /* 0x008000000e0c7b82 */ /* 0x000e240000000800 */
[----:B0-----:R-:W-:-:S04]  /*0790*/  SHF.R.S32.HI R13, RZ, 0x1f, R12 ;  /* 0x0000001fff0d7819 */ /* 0x001fc8000001140c */
.L_x_17:
[----:B------:R-:W-:Y:S05]  /*07a0*/  BRX R12 -0x7b0                                                                                            (*"BRANCH_TARGETS .L_x_18,.L_x_19,.L_x_20"*) ;  /* 0xfffffff80c147949 */ /* 0x000fea000383ffff */
.L_x_19:
[----:B------:R-:W0:Y:S01]  /*07b0*/  LDS.128 R12, [R5] ;  /* 0x00000000050c7984 */ /* 0x000e220000000c00 */
[----:B------:R-:W1:Y:S03]  /*07c0*/  LDC.64 R20, c[0x0][0x398] ;  /* 0x0000e600ff147b82 */ /* 0x000e660000000a00 */
[----:B------:R-:W2:Y:S01]  /*07d0*/  LDS.64 R16, [R4] ;  /* 0x0000000004107984 */ /* 0x000ea20000000a00 */
[----:B0----5:R-:W-:-:S04]  /*07e0*/  DMUL R18, R10, R12 ;  /* 0x0000000c0a127228 */ /* 0x021fc80000000000 */
[----:B------:R-:W0:Y:S01]  /*07f0*/  LDC.64 R12, c[0x0][0x380] ;  /* 0x0000e000ff0c7b82 */ /* 0x000e220000000a00 */
[----:B------:R-:W-:-:S03]  /*0800*/  DADD R10, R10, R10 ;  /* 0x000000000a0a7229 */ /* 0x000fc6000000000a */
[----:B------:R-:W-:Y:S02]  /*0810*/  DFMA R14, R8, R14, -R18 ;  /* 0x0000000e080e722b */ /* 0x000fe40000000812 */
[----:B-1----:R-:W-:-:S06]  /*0820*/  DMUL R8, R20, 0.25 ;  /* 0x3fd0000014087828 */ /* 0x002fcc0000000000 */
[----:B--2---:R-:W-:-:S08]  /*0830*/  DFMA R10, R10, R16, R14 ;  /* 0x000000100a0a722b */ /* 0x004fd0000000000e */
[----:B------:R-:W-:Y:S01]  /*0840*/  DMUL R8, R8, R10 ;  /* 0x0000000a08087228 */ /* 0x000fe20000000000 */
[----:B0-----:R-:W-:-:S06]  /*0850*/  IMAD.WIDE.U32 R12, R0, 0x10, R12 ;  /* 0x00000010000c7825 */ /* 0x001fcc00078e000c */
[----:B------:R2:W-:Y:S01]  /*0860*/  STG.E.64 desc[UR8][R12.64+0x8], R8 ;  /* 0x000008080c007986 */ /* 0x0005e2000c101b08 */
[----:B------:R-:W-:Y:S05]  /*0870*/  BRA `(.L_x_13) ;  /* 0x0000000000d87947 */ /* 0x000fea0003800000 */
.L_x_18:
[----:B------:R-:W0:Y:S01]  /*0880*/  LDS.128 R12, [R5] ;  /* 0x00000000050c7984 */ /* 0x000e220000000c00 */
[----:B------:R-:W1:Y:S03]  /*0890*/  LDC.64 R18, c[0x0][0x398] ;  /* 0x0000e600ff127b82 */ /* 0x000e660000000a00 */
[----:B------:R-:W2:Y:S01]  /*08a0*/  LDS.64 R16, [R4] ;  /* 0x0000000004107984 */ /* 0x000ea20000000a00 */
[----:B-1----:R-:W-:Y:S02]  /*08b0*/  DMUL R18, R18, 0.25 ;  /* 0x3fd0000012127828 */ /* 0x002fe40000000000 */
[----:B0----5:R-:W-:Y:S02]  /*08c0*/  DMUL R14, R10, R14 ;  /* 0x0000000e0a0e7228 */ /* 0x021fe40000000000 */
[----:B------:R-:W0:Y:S06]  /*08d0*/  LDC.64 R10, c[0x0][0x380] ;  /* 0x0000e000ff0a7b82 */ /* 0x000e2c0000000a00 */
[----:B------:R-:W-:-:S02]  /*08e0*/  DFMA R12, R8, R12, R14 ;  /* 0x0000000c080c722b */ /* 0x000fc4000000000e */
[----:B------:R-:W-:-:S08]  /*08f0*/  DADD R8, R8, R8 ;  /* 0x0000000008087229 */ /* 0x000fd00000000008 */
[----:B--2---:R-:W-:-:S08]  /*0900*/  DFMA R12, R8, R16, R12 ;  /* 0x00000010080c722b */ /* 0x004fd0000000000c */
[----:B------:R-:W-:Y:S01]  /*0910*/  DMUL R12, R18, R12 ;  /* 0x0000000c120c7228 */ /* 0x000fe20000000000 */
[----:B0-----:R-:W-:-:S06]  /*0920*/  IMAD.WIDE.U32 R10, R0, 0x10, R10 ;  /* 0x00000010000a7825 */ /* 0x001fcc00078e000a */
[----:B------:R0:W-:Y:S01]  /*0930*/  STG.E.64 desc[UR8][R10.64], R12 ;  /* 0x0000000c0a007986 */ /* 0x0001e2000c101b08 */
[----:B------:R-:W-:Y:S05]  /*0940*/  BRA `(.L_x_13) ;  /* 0x0000000000a47947 */ /* 0x000fea0003800000 */
.L_x_20:
[----:B-----5:R-:W0:Y:S01]  /*0950*/  LDS.64 R10, [R7] ;  /* 0x00000000070a7984 */ /* 0x020e220000000a00 */
[----:B------:R-:W1:Y:S08]  /*0960*/  LDC.64 R4, c[0x0][0x3a0] ;  /* 0x0000e800ff047b82 */ /* 0x000e700000000a00 */
[----:B------:R-:W1:Y:S02]  /*0970*/  LDC.64 R12, c[0x0][0x3a8] ;  /* 0x0000ea00ff0c7b82 */ /* 0x000e640000000a00 */
[----:B-1----:R-:W-:-:S02]  /*0980*/  DMUL R4, R4, R12 ;  /* 0x0000000c04047228 */ /* 0x002fc40000000000 */
[----:B0-----:R-:W-:-:S08]  /*0990*/  DADD R10, R10, R10 ;  /* 0x000000000a0a7229 */ /* 0x001fd0000000000a */
[----:B------:R-:W-:-:S08]  /*09a0*/  DMUL R4, R4, R10 ;  /* 0x0000000a04047228 */ /* 0x000fd00000000000 */
[----:B------:R-:W-:-:S07]  /*09b0*/  DMUL R4, R8, R4 ;  /* 0x0000000408047228 */ /* 0x000fce0000000000 */
[----:B------:R1:W-:Y:S01]  /*09c0*/  STS.64 [R6], R4 ;  /* 0x0000000406007388 */ /* 0x0003e20000000a00 */
[----:B------:R-:W-:Y:S05]  /*09d0*/  BRA `(.L_x_13) ;  /* 0x0000000000807947 */ /* 0x000fea0003800000 */
.L_x_12:
[----:B------:R-:W-:-:S05]  /*09e0*/  IMAD.MOV.U32 R5, RZ, RZ, -0x3 ;  /* 0xfffffffdff057424 */ /* 0x000fca00078e00ff */
[----:B------:R-:W-:-:S05]  /*09f0*/  VIADDMNMX.U32 R4, R2, R5, 0x2, PT ;  /* 0x0000000202047446 */ /* 0x000fca0003800005 */
[----:B01----:R-:W-:-:S04]  /*0a00*/  IMAD.SHL.U32 R12, R4, 0x4, RZ ;  /* 0x00000004040c7824 */ /* 0x003fc800078e00ff */
[----:B------:R-:W0:Y:S02]  /*0a10*/  LDC R4, c[0x2][R12+0xc] ;  /* 0x008003000c047b82 */ /* 0x000e240000000800 */
[----:B0-----:R-:W-:-:S04]  /*0a20*/  SHF.R.S32.HI R5, RZ, 0x1f, R4 ;  /* 0x0000001fff057819 */ /* 0x001fc80000011404 */
.L_x_21:
[----:B------:R-:W-:Y:S05]  /*0a30*/  BRX R4 -0xa40                                                                                             (*"BRANCH_TARGETS .L_x_22,.L_x_23,.L_x_24"*) ;  /* 0xfffffff404707949 */ /* 0x000fea000383ffff */
.L_x_23:
[----:B------:R-:W0:Y:S01]  /*0a40*/  LDS.64 R4, [R17] ;  /* 0x0000000011047984 */ /* 0x000e220000000a00 */
[----:B------:R-:W1:Y:S01]  /*0a50*/  LDC.64 R12, c[0x0][0x3b8] ;  /* 0x0000ee00ff0c7b82 */ /* 0x000e620000000a00 */
[----:B------:R-:W1:Y:S01]  /*0a60*/  LDCU.64 UR4, c[0x0][0x3a0] ;  /* 0x00007400ff0477ac */ /* 0x000e620008000a00 */
[----:B0----5:R-:W-:Y:S02]  /*0a70*/  DADD R10, R4, R4 ;  /* 0x00000000040a7229 */ /* 0x021fe40000000004 */
[----:B-1----:R-:W-:-:S08]  /*0a80*/  DMUL R4, R12, UR4 ;  /* 0x000000040c047c28 */ /* 0x002fd00008000000 */
[----:B------:R-:W-:-:S08]  /*0a90*/  DMUL R4, R4, R10 ;  /* 0x0000000a04047228 */ /* 0x000fd00000000000 */
[----:B------:R-:W-:-:S07]  /*0aa0*/  DMUL R4, R8, R4 ;  /* 0x0000000408047228 */ /* 0x000fce0000000000 */
[----:B------:R0:W-:Y:S01]  /*0ab0*/  STS.64 [R3], R4 ;  /* 0x0000000403007388 */ /* 0x0001e20000000a00 */
[----:B------:R-:W-:Y:S05]  /*0ac0*/  BRA `(.L_x_13) ;  /* 0x0000000000447947 */ /* 0x000fea0003800000 */
.L_x_22:
[----:B------:R-:W0:Y:S01]  /*0ad0*/  LDS.64 R4, [R7] ;  /* 0x0000000007047984 */ /* 0x000e220000000a00 */
[----:B-----5:R-:W1:Y:S08]  /*0ae0*/  LDC.64 R8, c[0x0][0x3a0] ;  /* 0x0000e800ff087b82 */ /* 0x020e700000000a00 */
[----:B------:R-:W1:Y:S02]  /*0af0*/  LDC.64 R12, c[0x0][0x3a8] ;  /* 0x0000ea00ff0c7b82 */ /* 0x000e640000000a00 */
[----:B-1----:R-:W-:-:S02]  /*0b00*/  DMUL R8, R8, R12 ;  /* 0x0000000c08087228 */ /* 0x002fc40000000000 */
[----:B0-----:R-:W-:-:S08]  /*0b10*/  DADD R4, R4, R4 ;  /* 0x0000000004047229 */ /* 0x001fd00000000004 */
[----:B------:R-:W-:-:S08]  /*0b20*/  DMUL R4, R8, R4 ;  /* 0x0000000408047228 */ /* 0x000fd00000000000 */
[----:B------:R-:W-:-:S07]  /*0b30*/  DMUL R4, R10, R4 ;  /* 0x000000040a047228 */ /* 0x000fce0000000000 */
[----:B------:R3:W-:Y:S01]  /*0b40*/  STS.64 [R6+0x8], R4 ;  /* 0x0000080406007388 */ /* 0x0007e20000000a00 */
[----:B------:R-:W-:Y:S05]  /*0b50*/  BRA `(.L_x_13) ;  /* 0x0000000000207947 */ /* 0x000fea0003800000 */
.L_x_24:
[----:B------:R-:W0:Y:S01]  /*0b60*/  LDS.64 R4, [R17] ;  /* 0x0000000011047984 */ /* 0x000e220000000a00 */
[----:B-----5:R-:W1:Y:S01]  /*0b70*/  LDC.64 R8, c[0x0][0x3b8] ;  /* 0x0000ee00ff087b82 */ /* 0x020e620000000a00 */
[----:B------:R-:W1:Y:S02]  /*0b80*/  LDCU.64 UR4, c[0x0][0x3a0] ;  /* 0x00007400ff0477ac */ /* 0x000e640008000a00 */
[----:B-1----:R-:W-:Y:S02]  /*0b90*/  DMUL R8, R8, UR4 ;  /* 0x0000000408087c28 */ /* 0x002fe40008000000 */
[----:B0-----:R-:W-:-:S08]  /*0ba0*/  DADD R4, R4, R4 ;  /* 0x0000000004047229 */ /* 0x001fd00000000004 */
[----:B------:R-:W-:-:S08]  /*0bb0*/  DMUL R4, R8, R4 ;  /* 0x0000000408047228 */ /* 0x000fd00000000000 */
[----:B------:R-:W-:-:S07]  /*0bc0*/  DMUL R4, R10, R4 ;  /* 0x000000040a047228 */ /* 0x000fce0000000000 */
[----:B------:R4:W-:Y:S04]  /*0bd0*/  STS.64 [R3+0x8], R4 ;  /* 0x0000080403007388 */ /* 0x0009e80000000a00 */
.L_x_13:
[----:B------:R-:W-:Y:S05]  /*0be0*/  BSYNC.RECONVERGENT B0 ;  /* 0x0000000000007941 */ /* 0x000fea0003800200 */
.L_x_11:
[----:B------:R-:W-:Y:S06]  /*0bf0*/  BAR.SYNC.DEFER_BLOCKING 0x0 ;  /* 0x0000000000007b1d */ /* 0x000fec0000010000 */
[----:B------:R-:W-:Y:S05]  /*0c00*/  @!P0 BRA `(.L_x_14) ;  /* 0x0000000000348947 */ /* 0x000fea0003800000 */
[----:B------:R-:W-:-:S13]  /*0c10*/  ISETP.NE.AND P0, PT, R2, RZ, PT ;  /* 0x000000ff0200720c */ /* 0x000fda0003f05270 */
[----:B------:R-:W-:Y:S05]  /*0c20*/  @P0 EXIT ;  /* 0x000000000000094d */ /* 0x000fea0003800000 */
[----:B--2---:R-:W2:Y:S01]  /*0c30*/  LDC.64 R8, c[0x0][0x3d0] ;  /* 0x0000f400ff087b82 */ /* 0x004ea20000000a00 */
[----:B-1-3--:R-:W-:Y:S04]  /*0c40*/  LDS.64 R6, [R6] ;  /* 0x0000000006067984 */ /* 0x00afe80000000a00 */
[----:B0---4-:R-:W0:Y:S03]  /*0c50*/  LDS.64 R2, [R3] ;  /* 0x0000000003027984 */ /* 0x011e260000000a00 */
[----:B------:R-:W1:Y:S01]  /*0c60*/  LDC.64 R10, c[0x0][0x388] ;  /* 0x0000e200ff0a7b82 */ /* 0x000e620000000a00 */
[----:B--2---:R-:W-:-:S06]  /*0c70*/  IMAD.WIDE.U32 R8, R0, 0x8, R8 ;  /* 0x0000000800087825 */ /* 0x004fcc00078e0008 */
[----:B------:R-:W2:Y:S01]  /*0c80*/  LDG.E.64 R8, desc[UR8][R8.64] ;  /* 0x0000000808087981 */ /* 0x000ea2000c1e1b00 */
[----:B-1----:R-:W-:Y:S01]  /*0c90*/  IMAD.WIDE.U32 R10, R0, 0x10, R10 ;  /* 0x00000010000a7825 */ /* 0x002fe200078e000a */
[----:B0-----:R-:W-:-:S08]  /*0ca0*/  DADD R4, R6, R2 ;  /* 0x0000000006047229 */ /* 0x001fd00000000002 */
[----:B--2---:R-:W-:-:S07]  /*0cb0*/  DMUL R4, R4, R8 ;  /* 0x0000000804047228 */ /* 0x004fce0000000000 */
[----:B------:R-:W-:Y:S01]  /*0cc0*/  STG.E.64 desc[UR8][R10.64], R4 ;  /* 0x000000040a007986 */ /* 0x000fe2000c101b08 */
[----:B------:R-:W-:Y:S05]  /*0cd0*/  EXIT ;  /* 0x000000000000794d */ /* 0x000fea0003800000 */
.L_x_14:
[----:B01-34-:R-:W2:Y:S01]  /*0ce0*/  LDC.64 R4, c[0x0][0x3d0] ;  /* 0x0000f400ff047b82 */ /* 0x01bea20000000a00 */
[----:B------:R-:W-:Y:S07]  /*0cf0*/  LDS.64 R2, [R3+0x8] ;  /* 0x0000080003027984 */ /* 0x000fee0000000a00 */
[----:B------:R-:W0:Y:S01]  /*0d00*/  LDC.64 R10, c[0x0][0x388] ;  /* 0x0000e200ff0a7b82 */ /* 0x000e220000000a00 */
[C---:B--2---:R-:W-:Y:S02]  /*0d10*/  IMAD.WIDE.U32 R8, R0.reuse, 0x8, R4 ;  /* 0x0000000800087825 */ /* 0x044fe400078e0004 */
[----:B------:R-:W1:Y:S04]  /*0d20*/  LDS.64 R4, [R6+0x8] ;  /* 0x0000080006047984 */ /* 0x000e680000000a00 */
[----:B------:R-:W2:Y:S01]  /*0d30*/  LDG.E.64 R8, desc[UR8][R8.64] ;  /* 0x0000000808087981 */ /* 0x000ea2000c1e1b00 */
[----:B0-----:R-:W-:Y:S01]  /*0d40*/  IMAD.WIDE.U32 R10, R0, 0x10, R10 ;  /* 0x00000010000a7825 */ /* 0x001fe200078e000a */
[----:B-1----:R-:W-:-:S08]  /*0d50*/  DADD R4, R4, R2 ;  /* 0x0000000004047229 */ /* 0x002fd00000000002 */
[----:B--2---:R-:W-:-:S07]  /*0d60*/  DMUL R4, R4, R8 ;  /* 0x0000000804047228 */ /* 0x004fce0000000000 */
[----:B------:R-:W-:Y:S01]  /*0d70*/  STG.E.64 desc[UR8][R10.64+0x8], R4 ;  /* 0x000008040a007986 */ /* 0x000fe2000c101b08 */
[----:B------:R-:W-:Y:S05]  /*0d80*/  EXIT ;  /* 0x000000000000794d */ /* 0x000fea0003800000 */
        .type           $_Z27get_GNLSE_nonlinearity_N2O2P7double2S0_PKS_dddS2_dS2_jPKd$__internal_accurate_pow,@function
        .size           $_Z27get_GNLSE_nonlinearity_N2O2P7double2S0_PKS_dddS2_dS2_jPKd$__internal_accurate_pow,(.L_x_25 - $_Z27get_GNLSE_nonlinearity_N2O2P7double2S0_PKS_dddS2_dS2_jPKd$__internal_accurate_pow)
$_Z27get_GNLSE_nonlinearity_N2O2P7double2S0_PKS_dddS2_dS2_jPKd$__internal_accurate_pow:
[----:B------:R-:W-:Y:S01]  /*0d90*/  ISETP.GT.U32.AND P0, PT, R29, 0xfffff, PT ;  /* 0x000fffff1d00780c */ /* 0x000fe20003f04070 */
[----:B------:R-:W-:Y:S01]  /*0da0*/  IMAD.MOV.U32 R6, RZ, RZ, R12 ;  /* 0x000000ffff067224 */ /* 0x000fe200078e000c */
[----:B------:R-:W-:Y:S01]  /*0db0*/  MOV R7, R29 ;  /* 0x0000001d00077202 */ /* 0x000fe20000000f00 */
[----:B------:R-:W-:Y:S01]  /*0dc0*/  IMAD.MOV.U32 R14, RZ, RZ, RZ ;  /* 0x000000ffff0e7224 */ /* 0x000fe200078e00ff */
[----:B------:R-:W-:Y:S01]  /*0dd0*/  UMOV UR4, 0x7d2cafe2 ;  /* 0x7d2cafe200047882 */ /* 0x000fe20000000000 */
[----:B------:R-:W-:Y:S01]  /*0de0*/  UMOV UR5, 0x3eb0f5ff ;  /* 0x3eb0f5ff00057882 */ /* 0x000fe20000000000 */
[----:B------:R-:W-:Y:S01]  /*0df0*/  UMOV UR6, 0x3b39803f ;  /* 0x3b39803f00067882 */ /* 0x000fe20000000000 */
[----:B------:R-:W-:-:S06]  /*0e00*/  UMOV UR7, 0x3c7abc9e ;  /* 0x3c7abc9e00077882 */ /* 0x000fcc0000000000 */
[----:B------:R-:W-:Y:S01]  /*0e10*/  @!P0 DMUL R18, R6, 1.80143985094819840000e+16 ;  /* 0x4350000006128828 */ /* 0x000fe20000000000 */
[--C-:B------:R-:W-:Y:S01]  /*0e20*/  IMAD.MOV.U32 R6, RZ, RZ, R29.reuse ;  /* 0x000000ffff067224 */ /* 0x100fe200078e001d */
[----:B------:R-:W-:-:S08]  /*0e30*/  SHF.R.U32.HI R29, RZ, 0x14, R29 ;  /* 0x00000014ff1d7819 */ /* 0x000fd0000001161d */
[----:B------:R-:W-:Y:S01]  /*0e40*/  @!P0 IMAD.MOV.U32 R6, RZ, RZ, R19 ;  /* 0x000000ffff068224 */ /* 0x000fe200078e0013 */
[----:B------:R-:W-:-:S04]  /*0e50*/  @!P0 LEA.HI R29, R19, 0xffffffca, RZ, 0xc ;  /* 0xffffffca131d8811 */ /* 0x000fc800078f60ff */
[----:B------:R-:W-:-:S04]  /*0e60*/  LOP3.LUT R6, R6, 0x800fffff, RZ, 0xc0, !PT ;  /* 0x800fffff06067812 */ /* 0x000fc800078ec0ff */
[----:B------:R-:W-:Y:S01]  /*0e70*/  LOP3.LUT R7, R6, 0x3ff00000, RZ, 0xfc, !PT ;  /* 0x3ff0000006077812 */ /* 0x000fe200078efcff */
[----:B------:R-:W-:Y:S02]  /*0e80*/  IMAD.MOV.U32 R6, RZ, RZ, R12 ;  /* 0x000000ffff067224 */ /* 0x000fe400078e000c */
[----:B------:R-:W-:Y:S01]  /*0e90*/  @!P0 IMAD.MOV.U32 R6, RZ, RZ, R18 ;  /* 0x000000ffff068224 */ /* 0x000fe200078e0012 */
[----:B------:R-:W-:-:S13]  /*0ea0*/  ISETP.GE.U32.AND P1, PT, R7, 0x3ff6a09f, PT ;  /* 0x3ff6a09f0700780c */ /* 0x000fda0003f26070 */
[----:B------:R-:W-:-:S04]  /*0eb0*/  @P1 VIADD R13, R7, 0xfff00000 ;  /* 0xfff00000070d1836 */ /* 0x000fc80000000000 */
[----:B------:R-:W-:-:S06]  /*0ec0*/  @P1 IMAD.MOV.U32 R7, RZ, RZ, R13 ;  /* 0x000000ffff071224 */ /* 0x000fcc00078e000d */
[C---:B------:R-:W-:Y:S02]  /*0ed0*/  DADD R16, R6.reuse, 1 ;  /* 0x3ff0000006107429 */ /* 0x040fe40000000000 */
[----:B------:R-:W-:-:S04]  /*0ee0*/  DADD R6, R6, -1 ;  /* 0xbff0000006067429 */ /* 0x000fc80000000000 */
[----:B------:R-:W0:Y:S02]  /*0ef0*/  MUFU.RCP64H R15, R17 ;  /* 0x00000011000f7308 */ /* 0x000e240000001800 */
[----:B0-----:R-:W-:-:S08]  /*0f00*/  DFMA R12, -R16, R14, 1 ;  /* 0x3ff00000100c742b */ /* 0x001fd0000000010e */
[----:B------:R-:W-:-:S08]  /*0f10*/  DFMA R12, R12, R12, R12 ;  /* 0x0000000c0c0c722b */ /* 0x000fd0000000000c */
[----:B------:R-:W-:Y:S01]  /*0f20*/  DFMA R14, R14, R12, R14 ;  /* 0x0000000c0e0e722b */ /* 0x000fe2000000000e */
[----:B------:R-:W-:Y:S01]  /*0f30*/  IMAD.MOV.U32 R12, RZ, RZ, 0x41ad3b5a ;  /* 0x41ad3b5aff0c7424 */ /* 0x000fe200078e00ff */
[----:B------:R-:W-:-:S06]  /*0f40*/  MOV R13, 0x3ed0f5d2 ;  /* 0x3ed0f5d2000d7802 */ /* 0x000fcc0000000f00 */
[----:B------:R-:W-:-:S08]  /*0f50*/  DMUL R24, R6, R14 ;  /* 0x0000000e06187228 */ /* 0x000fd00000000000 */
[----:B------:R-:W-:-:S08]  /*0f60*/  DFMA R24, R6, R14, R24 ;  /* 0x0000000e0618722b */ /* 0x000fd00000000018 */
[----:B------:R-:W-:-:S08]  /*0f70*/  DMUL R20, R24, R24 ;  /* 0x0000001818147228 */ /* 0x000fd00000000000 */
[----:B------:R-:W-:Y:S01]  /*0f80*/  DFMA R12, R20, UR4, R12 ;  /* 0x00000004140c7c2b */ /* 0x000fe2000800000c */
[----:B------:R-:W-:Y:S01]  /*0f90*/  UMOV UR4, 0x75488a3f ;  /* 0x75488a3f00047882 */ /* 0x000fe20000000000 */
[----:B------:R-:W-:-:S06]  /*0fa0*/  UMOV UR5, 0x3ef3b20a ;  /* 0x3ef3b20a00057882 */ /* 0x000fcc0000000000 */
[----:B------:R-:W-:Y:S01]  /*0fb0*/  DFMA R16, R20, R12, UR4 ;  /* 0x0000000414107e2b */ /* 0x000fe2000800000c */
[----:B------:R-:W-:Y:S01]  /*0fc0*/  UMOV UR4, 0xe4faecd5 ;  /* 0xe4faecd500047882 */ /* 0x000fe20000000000 */
[----:B------:R-:W-:Y:S01]  /*0fd0*/  UMOV UR5, 0x3f1745cd ;  /* 0x3f1745cd00057882 */ /* 0x000fe20000000000 */
[----:B------:R-:W-:-:S05]  /*0fe0*/  DADD R12, R6, -R24 ;  /* 0x00000000060c7229 */ /* 0x000fca0000000818 */
[----:B------:R-:W-:Y:S01]  /*0ff0*/  DFMA R16, R20, R16, UR4 ;  /* 0x0000000414107e2b */ /* 0x000fe20008000010 */
[----:B------:R-:W-:Y:S01]  /*1000*/  UMOV UR4, 0x258a578b ;  /* 0x258a578b00047882 */ /* 0x000fe20000000000 */
[----:B------:R-:W-:Y:S01]  /*1010*/  UMOV UR5, 0x3f3c71c7 ;  /* 0x3f3c71c700057882 */ /* 0x000fe20000000000 */
[----:B------:R-:W-:-:S05]  /*1020*/  DADD R12, R12, R12 ;  /* 0x000000000c0c7229 */ /* 0x000fca000000000c */
[----:B------:R-:W-:Y:S01]  /*1030*/  DFMA R16, R20, R16, UR4 ;  /* 0x0000000414107e2b */ /* 0x000fe20008000010 */
[----:B------:R-:W-:Y:S01]  /*1040*/  UMOV UR4, 0x9242b910 ;  /* 0x9242b91000047882 */ /* 0x000fe20000000000 */
[----:B------:R-:W-:Y:S01]  /*1050*/  UMOV UR5, 0x3f624924 ;  /* 0x3f62492400057882 */ /* 0x000fe20000000000 */
[----:B------:R-:W-:-:S05]  /*1060*/  DFMA R12, R6, -R24, R12 ;  /* 0x80000018060c722b */ /* 0x000fca000000000c */
[----:B------:R-:W-:Y:S01]  /*1070*/  DFMA R16, R20, R16, UR4 ;  /* 0x0000000414107e2b */ /* 0x000fe20008000010 */
[----:B------:R-:W-:Y:S01]  /*1080*/  UMOV UR4, 0x99999dfb ;  /* 0x99999dfb00047882 */ /* 0x000fe20000000000 */
[----:B------:R-:W-:Y:S01]  /*1090*/  UMOV UR5, 0x3f899999 ;  /* 0x3f89999900057882 */ /* 0x000fe20000000000 */
[----:B------:R-:W-:-:S05]  /*10a0*/  DMUL R12, R14, R12 ;  /* 0x0000000c0e0c7228 */ /* 0x000fca0000000000 */
[----:B------:R-:W-:Y:S01]  /*10b0*/  DFMA R16, R20, R16, UR4 ;  /* 0x0000000414107e2b */ /* 0x000fe20008000010 */
[----:B------:R-:W-:Y:S01]  /*10c0*/  UMOV UR4, 0x55555555 ;  /* 0x5555555500047882 */ /* 0x000fe20000000000 */
[----:B------:R-:W-:-:S03]  /*10d0*/  UMOV UR5, 0x3fb55555 ;  /* 0x3fb5555500057882 */ /* 0x000fc60000000000 */
[----:B------:R-:W-:Y:S02]  /*10e0*/  VIADD R19, R13, 0x100000 ;  /* 0x001000000d137836 */ /* 0x000fe40000000000 */
[----:B------:R-:W-:Y:S01]  /*10f0*/  IMAD.MOV.U32 R18, RZ, RZ, R12 ;  /* 0x000000ffff127224 */ /* 0x000fe200078e000c */
[----:B------:R-:W-:-:S08]  /*1100*/  DFMA R6, R20, R16, UR4 ;  /* 0x0000000414067e2b */ /* 0x000fd00008000010 */
[----:B------:R-:W-:Y:S01]  /*1110*/  DADD R14, -R6, UR4 ;  /* 0x00000004060e7e29 */ /* 0x000fe20008000100 */
[----:B------:R-:W-:Y:S01]  /*1120*/  UMOV UR4, 0xb9e7b0 ;  /* 0x00b9e7b000047882 */ /* 0x000fe20000000000 */
[----:B------:R-:W-:-:S06]  /*1130*/  UMOV UR5, 0x3c46a4cb ;  /* 0x3c46a4cb00057882 */ /* 0x000fcc0000000000 */
[----:B------:R-:W-:Y:S02]  /*1140*/  DFMA R14, R20, R16, R14 ;  /* 0x00000010140e722b */ /* 0x000fe4000000000e */
[----:B------:R-:W-:-:S06]  /*1150*/  DMUL R16, R24, R24 ;  /* 0x0000001818107228 */ /* 0x000fcc0000000000 */
[----:B------:R-:W-:Y:S01]  /*1160*/  DADD R14, R14, -UR4 ;  /* 0x800000040e0e7e29 */ /* 0x000fe20008000000 */
[----:B------:R-:W-:Y:S01]  /*1170*/  UMOV UR4, 0x80000000 ;  /* 0x8000000000047882 */ /* 0x000fe20000000000 */
[----:B------:R-:W-:Y:S01]  /*1180*/  DFMA R20, R24, R24, -R16 ;  /* 0x000000181814722b */ /* 0x000fe20000000810 */
[----:B------:R-:W-:-:S07]  /*1190*/  UMOV UR5, 0x43300000 ;  /* 0x4330000000057882 */ /* 0x000fce0000000000 */
[C---:B------:R-:W-:Y:S02]  /*11a0*/  DFMA R18, R24.reuse, R18, R20 ;  /* 0x000000121812722b */ /* 0x040fe40000000014 */
[----:B------:R-:W-:-:S08]  /*11b0*/  DMUL R20, R24, R16 ;  /* 0x0000001018147228 */ /* 0x000fd00000000000 */
[----:B------:R-:W-:-:S08]  /*11c0*/  DFMA R22, R24, R16, -R20 ;  /* 0x000000101816722b */ /* 0x000fd00000000814 */
[----:B------:R-:W-:Y:S02]  /*11d0*/  DFMA R22, R12, R16, R22 ;  /* 0x000000100c16722b */ /* 0x000fe40000000016 */
[----:B------:R-:W-:-:S06]  /*11e0*/  DADD R16, R6, R14 ;  /* 0x0000000006107229 */ /* 0x000fcc000000000e */
[----:B------:R-:W-:Y:S02]  /*11f0*/  DFMA R18, R24, R18, R22 ;  /* 0x000000121812722b */ /* 0x000fe40000000016 */
[----:B------:R-:W-:-:S08]  /*1200*/  DADD R22, R6, -R16 ;  /* 0x0000000006167229 */ /* 0x000fd00000000810 */
[----:B------:R-:W-:Y:S02]  /*1210*/  DADD R22, R14, R22 ;  /* 0x000000000e167229 */ /* 0x000fe40000000016 */
[----:B------:R-:W-:-:S08]  /*1220*/  DMUL R14, R16, R20 ;  /* 0x00000014100e7228 */ /* 0x000fd00000000000 */
[----:B------:R-:W-:-:S08]  /*1230*/  DFMA R6, R16, R20, -R14 ;  /* 0x000000141006722b */ /* 0x000fd0000000080e */
[----:B------:R-:W-:-:S08]  /*1240*/  DFMA R6, R16, R18, R6 ;  /* 0x000000121006722b */ /* 0x000fd00000000006 */
[----:B------:R-:W-:-:S08]  /*1250*/  DFMA R22, R22, R20, R6 ;  /* 0x000000141616722b */ /* 0x000fd00000000006 */
[----:B------:R-:W-:-:S08]  /*1260*/  DADD R16, R14, R22 ;  /* 0x000000000e107229 */ /* 0x000fd00000000016 */
[--C-:B------:R-:W-:Y:S02]  /*1270*/  DADD R6, R24, R16.reuse ;  /* 0x0000000018067229 */ /* 0x100fe40000000010 */
[----:B------:R-:W-:-:S06]  /*1280*/  DADD R14, R14, -R16 ;  /* 0x000000000e0e7229 */ /* 0x000fcc0000000810 */
[----:B------:R-:W-:Y:S02]  /*1290*/  DADD R24, R24, -R6 ;  /* 0x0000000018187229 */ /* 0x000fe40000000806 */
[----:B------:R-:W-:-:S06]  /*12a0*/  DADD R14, R22, R14 ;  /* 0x00000000160e7229 */ /* 0x000fcc000000000e */
[----:B------:R-:W-:Y:S01]  /*12b0*/  DADD R24, R16, R24 ;  /* 0x0000000010187229 */ /* 0x000fe20000000018 */
[C---:B------:R-:W-:Y:S02]  /*12c0*/  VIADD R16, R29.reuse, 0xfffffc01 ;  /* 0xfffffc011d107836 */ /* 0x040fe40000000000 */
[----:B------:R-:W-:-:S05]  /*12d0*/  @P1 VIADD R16, R29, 0xfffffc02 ;  /* 0xfffffc021d101836 */ /* 0x000fca0000000000 */
[----:B------:R-:W-:-:S08]  /*12e0*/  DADD R14, R14, R24 ;  /* 0x000000000e0e7229 */ /* 0x000fd00000000018 */
[----:B------:R-:W-:Y:S01]  /*12f0*/  DADD R18, R12, R14 ;  /* 0x000000000c127229 */ /* 0x000fe2000000000e */
[----:B------:R-:W-:Y:S01]  /*1300*/  LOP3.LUT R14, R16, 0x80000000, RZ, 0x3c, !PT ;  /* 0x80000000100e7812 */ /* 0x000fe200078e3cff */
[----:B------:R-:W-:-:S06]  /*1310*/  IMAD.MOV.U32 R15, RZ, RZ, 0x43300000 ;  /* 0x43300000ff0f7424 */ /* 0x000fcc00078e00ff */
[----:B------:R-:W-:Y:S02]  /*1320*/  DADD R16, R6, R18 ;  /* 0x0000000006107229 */ /* 0x000fe40000000012 */
[----:B------:R-:W-:Y:S01]  /*1330*/  DADD R14, R14, -UR4 ;  /* 0x800000040e0e7e29 */ /* 0x000fe20008000000 */
[----:B------:R-:W-:Y:S01]  /*1340*/  UMOV UR4, 0xfefa39ef ;  /* 0xfefa39ef00047882 */ /* 0x000fe20000000000 */
[----:B------:R-:W-:-:S04]  /*1350*/  UMOV UR5, 0x3fe62e42 ;  /* 0x3fe62e4200057882 */ /* 0x000fc80000000000 */
[--C-:B------:R-:W-:Y:S02]  /*1360*/  DADD R20, R6, -R16.reuse ;  /* 0x0000000006147229 */ /* 0x100fe40000000810 */
[----:B------:R-:W-:-:S06]  /*1370*/  DFMA R12, R14, UR4, R16 ;  /* 0x000000040e0c7c2b */ /* 0x000fcc0008000010 */
[----:B------:R-:W-:Y:S02]  /*1380*/  DADD R20, R18, R20 ;  /* 0x0000000012147229 */ /* 0x000fe40000000014 */
[----:B------:R-:W-:-:S08]  /*1390*/  DFMA R6, R14, -UR4, R12 ;  /* 0x800000040e067c2b */ /* 0x000fd0000800000c */
[----:B------:R-:W-:-:S08]  /*13a0*/  DADD R6, -R16, R6 ;  /* 0x0000000010067229 */ /* 0x000fd00000000106 */
[----:B------:R-:W-:-:S08]  /*13b0*/  DADD R6, R20, -R6 ;  /* 0x0000000014067229 */ /* 0x000fd00000000806 */
[----:B------:R-:W-:-:S08]  /*13c0*/  DFMA R14, R14, UR6, R6 ;  /* 0x000000060e0e7c2b */ /* 0x000fd00008000006 */
[----:B------:R-:W-:-:S08]  /*13d0*/  DADD R6, R12, R14 ;  /* 0x000000000c067229 */ /* 0x000fd0000000000e */
[----:B------:R-:W-:Y:S02]  /*13e0*/  DADD R12, R12, -R6 ;  /* 0x000000000c0c7229 */ /* 0x000fe40000000806 */
[----:B------:R-:W-:-:S06]  /*13f0*/  DMUL R20, R6, 2 ;  /* 0x4000000006147828 */ /* 0x000fcc0000000000 */
[----:B------:R-:W-:Y:S02]  /*1400*/  DADD R14, R14, R12 ;  /* 0x000000000e0e7229 */ /* 0x000fe4000000000c */
[----:B------:R-:W-:-:S08]  /*1410*/  DFMA R6, R6, 2, -R20 ;  /* 0x400000000606782b */ /* 0x000fd00000000814 */
[----:B------:R-:W-:Y:S01]  /*1420*/  DFMA R14, R14, 2, R6 ;  /* 0x400000000e0e782b */ /* 0x000fe20000000006 */
[----:B------:R-:W-:Y:S02]  /*1430*/  IMAD.MOV.U32 R6, RZ, RZ, 0x652b82fe ;  /* 0x652b82feff067424 */ /* 0x000fe400078e00ff */
[----:B------:R-:W-:-:S05]  /*1440*/  IMAD.MOV.U32 R7, RZ, RZ, 0x3ff71547 ;  /* 0x3ff71547ff077424 */ /* 0x000fca00078e00ff */
[----:B------:R-:W-:-:S08]  /*1450*/  DADD R12, R20, R14 ;  /* 0x00000000140c7229 */ /* 0x000fd0000000000e */
[----:B------:R-:W-:Y:S02]  /*1460*/  DFMA R6, R12, R6, 6.75539944105574400000e+15 ;  /* 0x433800000c06742b */ /* 0x000fe40000000006 */
[----:B------:R-:W-:-:S06]  /*1470*/  FSETP.GEU.AND P0, PT, |R13|, 4.1917929649353027344, PT ;  /* 0x4086232b0d00780b */ /* 0x000fcc0003f0e200 */
[----:B------:R-:W-:-:S08]  /*1480*/  DADD R18, R6, -6.75539944105574400000e+15 ;  /* 0xc338000006127429 */ /* 0x000fd00000000000 */
[----:B------:R-:W-:Y:S01]  /*1490*/  DFMA R16, R18, -UR4, R12 ;  /* 0x8000000412107c2b */ /* 0x000fe2000800000c */
[----:B------:R-:W-:Y:S01]  /*14a0*/  UMOV UR4, 0x3b39803f ;  /* 0x3b39803f00047882 */ /* 0x000fe20000000000 */
[----:B------:R-:W-:-:S06]  /*14b0*/  UMOV UR5, 0x3c7abc9e ;  /* 0x3c7abc9e00057882 */ /* 0x000fcc0000000000 */
[----:B------:R-:W-:Y:S01]  /*14c0*/  DFMA R16, R18, -UR4, R16 ;  /* 0x8000000412107c2b */ /* 0x000fe20008000010 */
[----:B------:R-:W-:Y:S01]  /*14d0*/  UMOV UR4, 0x69ce2bdf ;  /* 0x69ce2bdf00047882 */ /* 0x000fe20000000000 */
[----:B------:R-:W-:Y:S01]  /*14e0*/  IMAD.MOV.U32 R18, RZ, RZ, -0x35dec16 ;  /* 0xfca213eaff127424 */ /* 0x000fe200078e00ff */
[----:B------:R-:W-:Y:S01]  /*14f0*/  MOV R19, 0x3e928af3 ;  /* 0x3e928af300137802 */ /* 0x000fe20000000f00 */
[----:B------:R-:W-:-:S05]  /*1500*/  UMOV UR5, 0x3e5ade15 ;  /* 0x3e5ade1500057882 */ /* 0x000fca0000000000 */
[----:B------:R-:W-:Y:S01]  /*1510*/  DFMA R18, R16, UR4, R18 ;  /* 0x0000000410127c2b */ /* 0x000fe20008000012 */
[----:B------:R-:W-:Y:S01]  /*1520*/  UMOV UR4, 0x62401315 ;  /* 0x6240131500047882 */ /* 0x000fe20000000000 */
[----:B------:R-:W-:-:S06]  /*1530*/  UMOV UR5, 0x3ec71dee ;  /* 0x3ec71dee00057882 */ /* 0x000fcc0000000000 */
[----:B------:R-:W-:Y:S01]  /*1540*/  DFMA R18, R16, R18, UR4 ;  /* 0x0000000410127e2b */ /* 0x000fe20008000012 */
        /* <DEDUP_REMOVED lines=20> */
[----:B------:R-:W-:-:S08]  /*1690*/  DFMA R18, R16, R18, UR4 ;  /* 0x0000000410127e2b */ /* 0x000fd00008000012 */
[----:B------:R-:W-:-:S08]  /*16a0*/  DFMA R18, R16, R18, 1 ;  /* 0x3ff000001012742b */ /* 0x000fd00000000012 */
[----:B------:R-:W-:Y:S02]  /*16b0*/  DFMA R18, R16, R18, 1 ;  /* 0x3ff000001012742b */ /* 0x000fe40000000012 */
[----:B------:R-:W-:-:S08]  /*16c0*/  DADD R16, R20, -R12 ;  /* 0x0000000014107229 */ /* 0x000fd0000000080c */
[----:B------:R-:W-:Y:S01]  /*16d0*/  DADD R16, R14, R16 ;  /* 0x000000000e107229 */ /* 0x000fe20000000010 */
[----:B------:R-:W-:Y:S02]  /*16e0*/  IMAD R15, R6, 0x100000, R19 ;  /* 0x00100000060f7824 */ /* 0x000fe400078e0213 */
[----:B------:R-:W-:Y:S01]  /*16f0*/  IMAD.MOV.U32 R14, RZ, RZ, R18 ;  /* 0x000000ffff0e7224 */ /* 0x000fe200078e0012 */
[----:B------:R-:W-:Y:S07]  /*1700*/  @!P0 BRA `(.L_x_15) ;  /* 0x0000000000308947 */ /* 0x000fee0003800000 */
[----:B------:R-:W-:Y:S01]  /*1710*/  FSETP.GEU.AND P1, PT, |R13|, 4.2275390625, PT ;  /* 0x408748000d00780b */ /* 0x000fe20003f2e200 */
[C---:B------:R-:W-:Y:S02]  /*1720*/  DADD R14, R12.reuse, +INF ;  /* 0x7ff000000c0e7429 */ /* 0x040fe40000000000 */
[----:B------:R-:W-:-:S08]  /*1730*/  DSETP.GEU.AND P0, PT, R12, RZ, PT ;  /* 0x000000ff0c00722a */ /* 0x000fd00003f0e000 */
[----:B------:R-:W-:Y:S02]  /*1740*/  FSEL R14, R14, RZ, P0 ;  /* 0x000000ff0e0e7208 */ /* 0x000fe40000000000 */
[----:B------:R-:W-:Y:S02]  /*1750*/  @!P1 LEA.HI R7, R6, R6, RZ, 0x1 ;  /* 0x0000000606079211 */ /* 0x000fe400078f08ff */
[----:B------:R-:W-:Y:S02]  /*1760*/  FSEL R15, R15, RZ, P0 ;  /* 0x000000ff0f0f7208 */ /* 0x000fe40000000000 */
[----:B------:R-:W-:-:S05]  /*1770*/  @!P1 SHF.R.S32.HI R7, RZ, 0x1, R7 ;  /* 0x00000001ff079819 */ /* 0x000fca0000011407 */
[----:B------:R-:W-:Y:S02]  /*1780*/  @!P1 IMAD.IADD R6, R6, 0x1, -R7 ;  /* 0x0000000106069824 */ /* 0x000fe400078e0a07 */
[----:B------:R-:W-:-:S03]  /*1790*/  @!P1 IMAD R19, R7, 0x100000, R19 ;  /* 0x0010000007139824 */ /* 0x000fc600078e0213 */
[----:B------:R-:W-:Y:S01]  /*17a0*/  @!P1 LEA R7, R6, 0x3ff00000, 0x14 ;  /* 0x3ff0000006079811 */ /* 0x000fe200078ea0ff */
[----:B------:R-:W-:-:S06]  /*17b0*/  @!P1 IMAD.MOV.U32 R6, RZ, RZ, RZ ;  /* 0x000000ffff069224 */ /* 0x000fcc00078e00ff */
[----:B------:R-:W-:-:S11]  /*17c0*/  @!P1 DMUL R14, R18, R6 ;  /* 0x00000006120e9228 */ /* 0x000fd60000000000 */
.L_x_15:
[----:B------:R-:W-:Y:S01]  /*17d0*/  DFMA R16, R16, R14, R14 ;  /* 0x0000000e1010722b */ /* 0x000fe2000000000e */
[----:B------:R-:W-:Y:S01]  /*17e0*/  IMAD.MOV.U32 R29, RZ, RZ, 0x0 ;  /* 0x00000000ff1d7424 */ /* 0x000fe200078e00ff */
[----:B------:R-:W-:-:S08]  /*17f0*/  DSETP.NEU.AND P0, PT, |R14|, +INF , PT ;  /* 0x7ff000000e00742a */ /* 0x000fd00003f0d200 */
[----:B------:R-:W-:Y:S02]  /*1800*/  FSEL R6, R14, R16, !P0 ;  /* 0x000000100e067208 */ /* 0x000fe40004000000 */
[----:B------:R-:W-:Y:S01]  /*1810*/  FSEL R7, R15, R17, !P0 ;  /* 0x000000110f077208 */ /* 0x000fe20004000000 */
[----:B------:R-:W-:Y:S06]  /*1820*/  RET.REL.NODEC R28 `(_Z27get_GNLSE_nonlinearity_N2O2P7double2S0_PKS_dddS2_dS2_jPKd) ;  /* 0xffffffe41cf47950 */ /* 0x000fec0003c3ffff */
.L_x_16:
[----:B------:R-:W-:-:S00]  /*1830*/  BRA `(.L_x_16) ;  /* 0xfffffffc00fc7947 */ /* 0x000fc0000383ffff */
[----:B------:R-:W-:-:S00]  /*1840*/  NOP ;  /* 0x0000000000007918 */ /* 0x000fc00000000000 */
        /* <DEDUP_REMOVED lines=11> */
.L_x_25:


//--------------------- .nv.shared._Z27get_GNLSE_nonlinearity_N2O2P7double2S0_PKS_dddS2_dS2_jPKd --------------------------
	.section	.nv.shared._Z27get_GNLSE_nonlinearity_N2O2P7double2S0_PKS_dddS2_dS2_jPKd,"aw",@nobits
	.sectionflags	@""
	.align	16
.nv.shared._Z27get_GNLSE_nonlinearity_N2O2P7double2S0_PKS_dddS2_dS2_jPKd:
	.zero		15984


//--------------------- .nv.shared.reserved.0     --------------------------
	.section	.nv.shared.reserved.0,"aw",@nobits
	.weak		__nv_reservedSMEM_offset_0_alias
	.size		__nv_reservedSMEM_offset_0_alias, 0, 64
	.other		__nv_reservedSMEM_offset_0_alias,@"STO_CUDA_RESERVED_SHARED STV_DEFAULT"
__nv_reservedSMEM_offset_0_alias:
	.zero		0
	.zero		64


//--------------------- .nv.constant0._Z27get_GNLSE_nonlinearity_N2O2P7double2S0_PKS_dddS2_dS2_jPKd --------------------------
	.section	.nv.constant0._Z27get_GNLSE_nonlinearity_N2O2P7double2S0_PKS_dddS2_dS2_jPKd,"a",@progbits
	.sectionflags	@""
	.align	4
.nv.constant0._Z27get_GNLSE_nonlinearity_N2O2P7double2S0_PKS_dddS2_dS2_jPKd:
	.zero		984


//--------------------- SYMBOLS --------------------------

	.type		.nv.reservedSmem.offset0,@object
	.size		.nv.reservedSmem.offset0,0x4
	.type		.nv.reservedSmem.cap,@object
	.size		.nv.reservedSmem.cap,0x4
